	.headerflags	@"EF_CUDA_TEXMODE_UNIFIED EF_CUDA_64BIT_ADDRESS EF_CUDA_ACCELERATORS EF_CUDA_SM90 EF_CUDA_VIRTUAL_SM(EF_CUDA_SM90)"
	.elftype	@"ET_EXEC"


//--------------------- .nv.info                  --------------------------
	.section	.nv.info,"",@"SHT_CUDA_INFO"
	.align	4


	//----- nvinfo : EIATTR_REGCOUNT
	.align		4
        /*0000*/ 	.byte	0x04, 0x2f
        /*0002*/ 	.short	(.L_3 - .L_2)
	.align		4
.L_2:
        /*0004*/ 	.word	index@(triton_poi_fused__native_batch_norm_legit_no_training_add_cat_relu_threshold_backward_27)
        /*0008*/ 	.word	0x00000030


	//----- nvinfo : EIATTR_MIN_STACK_SIZE
	.align		4
.L_3:
        /*000c*/ 	.byte	0x04, 0x12
        /*000e*/ 	.short	(.L_5 - .L_4)
	.align		4
.L_4:
        /*0010*/ 	.word	index@(triton_poi_fused__native_batch_norm_legit_no_training_add_cat_relu_threshold_backward_27)
        /*0014*/ 	.word	0x00000000


	//----- nvinfo : EIATTR_FRAME_SIZE
	.align		4
.L_5:
        /*0018*/ 	.byte	0x04, 0x11
        /*001a*/ 	.short	(.L_7 - .L_6)
	.align		4
.L_6:
        /*001c*/ 	.word	index@(triton_poi_fused__native_batch_norm_legit_no_training_add_cat_relu_threshold_backward_27)
        /*0020*/ 	.word	0x00000000


	//----- nvinfo : EIATTR_MIN_STACK_SIZE
	.align		4
.L_7:
        /*0024*/ 	.byte	0x04, 0x12
        /*0026*/ 	.short	(.L_9 - .L_8)
	.align		4
.L_8:
        /*0028*/ 	.word	index@(triton_poi_fused__native_batch_norm_legit_no_training_add_cat_relu_threshold_backward_27)
        /*002c*/ 	.word	0x00000000
.L_9:


//--------------------- .nv.info.triton_poi_fused__native_batch_norm_legit_no_training_add_cat_relu_threshold_backward_27 --------------------------
	.section	.nv.info.triton_poi_fused__native_batch_norm_legit_no_training_add_cat_relu_threshold_backward_27,"",@"SHT_CUDA_INFO"
	.sectionflags	@""
	.align	4


	//----- nvinfo : EIATTR_CUDA_API_VERSION
	.align		4
        /*0000*/ 	.byte	0x04, 0x37
        /*0002*/ 	.short	(.L_11 - .L_10)
.L_10:
        /*0004*/ 	.word	0x0000007c


	//----- nvinfo : EIATTR_KPARAM_INFO
	.align		4
.L_11:
        /*0008*/ 	.byte	0x04, 0x17
        /*000a*/ 	.short	(.L_13 - .L_12)
.L_12:
        /*000c*/ 	.word	0x00000000
        /*0010*/ 	.short	0x001c
        /*0012*/ 	.short	0x00dc
        /*0014*/ 	.byte	0x00, 0xf0, 0x11, 0x00


	//----- nvinfo : EIATTR_KPARAM_INFO
	.align		4
.L_13:
        /*0018*/ 	.byte	0x04, 0x17
        /*001a*/ 	.short	(.L_15 - .L_14)
.L_14:
        /*001c*/ 	.word	0x00000000
        /*0020*/ 	.short	0x001b
        /*0022*/ 	.short	0x00d8
        /*0024*/ 	.byte	0x00, 0xf0, 0x11, 0x00


	//----- nvinfo : EIATTR_KPARAM_INFO
	.align		4
.L_15:
        /*0028*/ 	.byte	0x04, 0x17
        /*002a*/ 	.short	(.L_17 - .L_16)
.L_16:
        /*002c*/ 	.word	0x00000000
        /*0030*/ 	.short	0x001a
        /*0032*/ 	.short	0x00d0
        /*0034*/ 	.byte	0x00, 0xf4, 0x21, 0x00


	//----- nvinfo : EIATTR_KPARAM_INFO
	.align		4
.L_17:
        /*0038*/ 	.byte	0x04, 0x17
        /*003a*/ 	.short	(.L_19 - .L_18)
.L_18:
        /*003c*/ 	.word	0x00000000
        /*0040*/ 	.short	0x0019
        /*0042*/ 	.short	0x00c8
        /*0044*/ 	.byte	0x00, 0xf4, 0x21, 0x00


	//----- nvinfo : EIATTR_KPARAM_INFO
	.align		4
.L_19:
        /*0048*/ 	.byte	0x04, 0x17
        /*004a*/ 	.short	(.L_21 - .L_20)
.L_20:
        /*004c*/ 	.word	0x00000000
        /*0050*/ 	.short	0x0018
        /*0052*/ 	.short	0x00c0
        /*0054*/ 	.byte	0x00, 0xf4, 0x21, 0x00


	//----- nvinfo : EIATTR_KPARAM_INFO
	.align		4
.L_21:
        /*0058*/ 	.byte	0x04, 0x17
        /*005a*/ 	.short	(.L_23 - .L_22)
.L_22:
        /*005c*/ 	.word	0x00000000
        /*0060*/ 	.short	0x0017
        /*0062*/ 	.short	0x00b8
        /*0064*/ 	.byte	0x00, 0xf4, 0x21, 0x00


	//----- nvinfo : EIATTR_KPARAM_INFO
	.align		4
.L_23:
        /*0068*/ 	.byte	0x04, 0x17
        /*006a*/ 	.short	(.L_25 - .L_24)
.L_24:
        /*006c*/ 	.word	0x00000000
        /*0070*/ 	.short	0x0016
        /*0072*/ 	.short	0x00b0
        /*0074*/ 	.byte	0x00, 0xf4, 0x21, 0x00


	//----- nvinfo : EIATTR_KPARAM_INFO
	.align		4
.L_25:
        /*0078*/ 	.byte	0x04, 0x17
        /*007a*/ 	.short	(.L_27 - .L_26)
.L_26:
        /*007c*/ 	.word	0x00000000
        /*0080*/ 	.short	0x0015
        /*0082*/ 	.short	0x00a8
        /*0084*/ 	.byte	0x00, 0xf4, 0x21, 0x00


	//----- nvinfo : EIATTR_KPARAM_INFO
	.align		4
.L_27:
        /*0088*/ 	.byte	0x04, 0x17
        /*008a*/ 	.short	(.L_29 - .L_28)
.L_28:
        /*008c*/ 	.word	0x00000000
        /*0090*/ 	.short	0x0014
        /*0092*/ 	.short	0x00a0
        /*0094*/ 	.byte	0x00, 0xf4, 0x21, 0x00


	//----- nvinfo : EIATTR_KPARAM_INFO
	.align		4
.L_29:
        /*0098*/ 	.byte	0x04, 0x17
        /*009a*/ 	.short	(.L_31 - .L_30)
.L_30:
        /*009c*/ 	.word	0x00000000
        /*00a0*/ 	.short	0x0013
        /*00a2*/ 	.short	0x0098
        /*00a4*/ 	.byte	0x00, 0xf4, 0x21, 0x00


	//----- nvinfo : EIATTR_KPARAM_INFO
	.align		4
.L_31:
        /*00a8*/ 	.byte	0x04, 0x17
        /*00aa*/ 	.short	(.L_33 - .L_32)
.L_32:
        /*00ac*/ 	.word	0x00000000
        /*00b0*/ 	.short	0x0012
        /*00b2*/ 	.short	0x0090
        /*00b4*/ 	.byte	0x00, 0xf4, 0x21, 0x00


	//----- nvinfo : EIATTR_KPARAM_INFO
	.align		4
.L_33:
        /*00b8*/ 	.byte	0x04, 0x17
        /*00ba*/ 	.short	(.L_35 - .L_34)
.L_34:
        /*00bc*/ 	.word	0x00000000
        /*00c0*/ 	.short	0x0011
        /*00c2*/ 	.short	0x0088
        /*00c4*/ 	.byte	0x00, 0xf4, 0x21, 0x00


	//----- nvinfo : EIATTR_KPARAM_INFO
	.align		4
.L_35:
        /*00c8*/ 	.byte	0x04, 0x17
        /*00ca*/ 	.short	(.L_37 - .L_36)
.L_36:
        /*00cc*/ 	.word	0x00000000
        /*00d0*/ 	.short	0x0010
        /*00d2*/ 	.short	0x0080
        /*00d4*/ 	.byte	0x00, 0xf4, 0x21, 0x00


	//----- nvinfo : EIATTR_KPARAM_INFO
	.align		4
.L_37:
        /*00d8*/ 	.byte	0x04, 0x17
        /*00da*/ 	.short	(.L_39 - .L_38)
.L_38:
        /*00dc*/ 	.word	0x00000000
        /*00e0*/ 	.short	0x000f
        /*00e2*/ 	.short	0x0078
        /*00e4*/ 	.byte	0x00, 0xf4, 0x21, 0x00


	//----- nvinfo : EIATTR_KPARAM_INFO
	.align		4
.L_39:
        /*00e8*/ 	.byte	0x04, 0x17
        /*00ea*/ 	.short	(.L_41 - .L_40)
.L_40:
        /*00ec*/ 	.word	0x00000000
        /*00f0*/ 	.short	0x000e
        /*00f2*/ 	.short	0x0070
        /*00f4*/ 	.byte	0x00, 0xf4, 0x21, 0x00


	//----- nvinfo : EIATTR_KPARAM_INFO
	.align		4
.L_41:
        /*00f8*/ 	.byte	0x04, 0x17
        /*00fa*/ 	.short	(.L_43 - .L_42)
.L_42:
        /*00fc*/ 	.word	0x00000000
        /*0100*/ 	.short	0x000d
        /*0102*/ 	.short	0x0068
        /*0104*/ 	.byte	0x00, 0xf4, 0x21, 0x00


	//----- nvinfo : EIATTR_KPARAM_INFO
	.align		4
.L_43:
        /*0108*/ 	.byte	0x04, 0x17
        /*010a*/ 	.short	(.L_45 - .L_44)
.L_44:
        /*010c*/ 	.word	0x00000000
        /*0110*/ 	.short	0x000c
        /*0112*/ 	.short	0x0060
        /*0114*/ 	.byte	0x00, 0xf4, 0x21, 0x00


	//----- nvinfo : EIATTR_KPARAM_INFO
	.align		4
.L_45:
        /*0118*/ 	.byte	0x04, 0x17
        /*011a*/ 	.short	(.L_47 - .L_46)
.L_46:
        /*011c*/ 	.word	0x00000000
        /*0120*/ 	.short	0x000b
        /*0122*/ 	.short	0x0058
        /*0124*/ 	.byte	0x00, 0xf4, 0x21, 0x00


	//----- nvinfo : EIATTR_KPARAM_INFO
	.align		4
.L_47:
        /*0128*/ 	.byte	0x04, 0x17
        /*012a*/ 	.short	(.L_49 - .L_48)
.L_48:
        /*012c*/ 	.word	0x00000000
        /*0130*/ 	.short	0x000a
        /*0132*/ 	.short	0x0050
        /*0134*/ 	.byte	0x00, 0xf4, 0x21, 0x00


	//----- nvinfo : EIATTR_KPARAM_INFO
	.align		4
.L_49:
        /*0138*/ 	.byte	0x04, 0x17
        /*013a*/ 	.short	(.L_51 - .L_50)
.L_50:
        /*013c*/ 	.word	0x00000000
        /*0140*/ 	.short	0x0009
        /*0142*/ 	.short	0x0048
        /*0144*/ 	.byte	0x00, 0xf4, 0x21, 0x00


	//----- nvinfo : EIATTR_KPARAM_INFO
	.align		4
.L_51:
        /*0148*/ 	.byte	0x04, 0x17
        /*014a*/ 	.short	(.L_53 - .L_52)
.L_52:
        /*014c*/ 	.word	0x00000000
        /*0150*/ 	.short	0x0008
        /*0152*/ 	.short	0x0040
        /*0154*/ 	.byte	0x00, 0xf4, 0x21, 0x00


	//----- nvinfo : EIATTR_KPARAM_INFO
	.align		4
.L_53:
        /*0158*/ 	.byte	0x04, 0x17
        /*015a*/ 	.short	(.L_55 - .L_54)
.L_54:
        /*015c*/ 	.word	0x00000000
        /*0160*/ 	.short	0x0007
        /*0162*/ 	.short	0x0038
        /*0164*/ 	.byte	0x00, 0xf4, 0x21, 0x00


	//----- nvinfo : EIATTR_KPARAM_INFO
	.align		4
.L_55:
        /*0168*/ 	.byte	0x04, 0x17
        /*016a*/ 	.short	(.L_57 - .L_56)
.L_56:
        /*016c*/ 	.word	0x00000000
        /*0170*/ 	.short	0x0006
        /*0172*/ 	.short	0x0030
        /*0174*/ 	.byte	0x00, 0xf4, 0x21, 0x00


	//----- nvinfo : EIATTR_KPARAM_INFO
	.align		4
.L_57:
        /*0178*/ 	.byte	0x04, 0x17
        /*017a*/ 	.short	(.L_59 - .L_58)
.L_58:
        /*017c*/ 	.word	0x00000000
        /*0180*/ 	.short	0x0005
        /*0182*/ 	.short	0x0028
        /*0184*/ 	.byte	0x00, 0xf4, 0x21, 0x00


	//----- nvinfo : EIATTR_KPARAM_INFO
	.align		4
.L_59:
        /*0188*/ 	.byte	0x04, 0x17
        /*018a*/ 	.short	(.L_61 - .L_60)
.L_60:
        /*018c*/ 	.word	0x00000000
        /*0190*/ 	.short	0x0004
        /*0192*/ 	.short	0x0020
        /*0194*/ 	.byte	0x00, 0xf4, 0x21, 0x00


	//----- nvinfo : EIATTR_KPARAM_INFO
	.align		4
.L_61:
        /*0198*/ 	.byte	0x04, 0x17
        /*019a*/ 	.short	(.L_63 - .L_62)
.L_62:
        /*019c*/ 	.word	0x00000000
        /*01a0*/ 	.short	0x0003
        /*01a2*/ 	.short	0x0018
        /*01a4*/ 	.byte	0x00, 0xf4, 0x21, 0x00


	//----- nvinfo : EIATTR_KPARAM_INFO
	.align		4
.L_63:
        /*01a8*/ 	.byte	0x04, 0x17
        /*01aa*/ 	.short	(.L_65 - .L_64)
.L_64:
        /*01ac*/ 	.word	0x00000000
        /*01b0*/ 	.short	0x0002
        /*01b2*/ 	.short	0x0010
        /*01b4*/ 	.byte	0x00, 0xf4, 0x21, 0x00


	//----- nvinfo : EIATTR_KPARAM_INFO
	.align		4
.L_65:
        /*01b8*/ 	.byte	0x04, 0x17
        /*01ba*/ 	.short	(.L_67 - .L_66)
.L_66:
        /*01bc*/ 	.word	0x00000000
        /*01c0*/ 	.short	0x0001
        /*01c2*/ 	.short	0x0008
        /*01c4*/ 	.byte	0x00, 0xf4, 0x21, 0x00


	//----- nvinfo : EIATTR_KPARAM_INFO
	.align		4
.L_67:
        /*01c8*/ 	.byte	0x04, 0x17
        /*01ca*/ 	.short	(.L_69 - .L_68)
.L_68:
        /*01cc*/ 	.word	0x00000000
        /*01d0*/ 	.short	0x0000
        /*01d2*/ 	.short	0x0000
        /*01d4*/ 	.byte	0x00, 0xf4, 0x21, 0x00


	//----- nvinfo : EIATTR_SPARSE_MMA_MASK
	.align		4
.L_69:
        /*01d8*/ 	.byte	0x03, 0x50
        /*01da*/ 	.short	0x0000


	//----- nvinfo : EIATTR_MAXREG_COUNT
	.align		4
        /*01dc*/ 	.byte	0x03, 0x1b
        /*01de*/ 	.short	0x00ff


	//----- nvinfo : EIATTR_EXIT_INSTR_OFFSETS
	.align		4
        /*01e0*/ 	.byte	0x04, 0x1c
        /*01e2*/ 	.short	(.L_71 - .L_70)


	//   ....[0]....
.L_70:
        /*01e4*/ 	.word	0x00002800


	//   ....[1]....
        /*01e8*/ 	.word	0x00002820


	//----- nvinfo : EIATTR_REQNTID
	.align		4
.L_71:
        /*01ec*/ 	.byte	0x04, 0x10
        /*01ee*/ 	.short	(.L_73 - .L_72)
.L_72:
        /*01f0*/ 	.word	0x00000080
        /*01f4*/ 	.word	0x00000001
        /*01f8*/ 	.word	0x00000001


	//----- nvinfo : EIATTR_CBANK_PARAM_SIZE
	.align		4
.L_73:
        /*01fc*/ 	.byte	0x03, 0x19
        /*01fe*/ 	.short	0x00e0


	//----- nvinfo : EIATTR_PARAM_CBANK
	.align		4
        /*0200*/ 	.byte	0x04, 0x0a
        /*0202*/ 	.short	(.L_75 - .L_74)
	.align		4
.L_74:
        /*0204*/ 	.word	index@(.nv.constant0.triton_poi_fused__native_batch_norm_legit_no_training_add_cat_relu_threshold_backward_27)
        /*0208*/ 	.short	0x0210
        /*020a*/ 	.short	0x00e0


	//----- nvinfo : EIATTR_SW_WAR
	.align		4
.L_75:
        /*020c*/ 	.byte	0x04, 0x36
        /*020e*/ 	.short	(.L_77 - .L_76)
.L_76:
        /*0210*/ 	.word	0x00000008
.L_77:


//--------------------- .nv.callgraph             --------------------------
	.section	.nv.callgraph,"",@"SHT_CUDA_CALLGRAPH"
	.align	4
	.sectionentsize	8
	.align		4
        /*0000*/ 	.word	0x00000000
	.align		4
        /*0004*/ 	.word	0xffffffff
	.align		4
        /*0008*/ 	.word	0x00000000
	.align		4
        /*000c*/ 	.word	0xfffffffe
	.align		4
        /*0010*/ 	.word	0x00000000
	.align		4
        /*0014*/ 	.word	0xfffffffd
	.align		4
        /*0018*/ 	.word	0x00000000
	.align		4
        /*001c*/ 	.word	0xfffffffc


//--------------------- .nv.constant4             --------------------------
	.section	.nv.constant4,"a",@progbits
	.align	8
	.align		8
.nv.constant4:
        /*0000*/ 	.dword	_$_str
	.align		8
        /*0008*/ 	.dword	_$_str_$_2


//--------------------- .text.triton_poi_fused__native_batch_norm_legit_no_training_add_cat_relu_threshold_backward_27 --------------------------
	.section	.text.triton_poi_fused__native_batch_norm_legit_no_training_add_cat_relu_threshold_backward_27,"ax",@progbits
	.sectionflags	@"SHF_BARRIERS=1"
	.align	128
        .global         triton_poi_fused__native_batch_norm_legit_no_training_add_cat_relu_threshold_backward_27
        .type           triton_poi_fused__native_batch_norm_legit_no_training_add_cat_relu_threshold_backward_27,@function
        .size           triton_poi_fused__native_batch_norm_legit_no_training_add_cat_relu_threshold_backward_27,(.L_x_1 - triton_poi_fused__native_batch_norm_legit_no_training_add_cat_relu_threshold_backward_27)
        .other          triton_poi_fused__native_batch_norm_legit_no_training_add_cat_relu_threshold_backward_27,@"STO_CUDA_ENTRY STV_DEFAULT"
triton_poi_fused__native_batch_norm_legit_no_training_add_cat_relu_threshold_backward_27:
.text.triton_poi_fused__native_batch_norm_legit_no_training_add_cat_relu_threshold_backward_27:
[----:B------:R-:W0:Y:S01]  /*0000*/  LDC R1, c[0x0][0x28] ;  /* 0x00000a00ff017b82 */ /* 0x000e220000000800 */
[----:B------:R-:W1:Y:S07]  /*0010*/  S2R R0, SR_CTAID.Y ;  /* 0x0000000000007919 */ /* 0x000e6e0000002600 */
[----:B------:R-:W2:Y:S01]  /*0020*/  LDC.64 R14, c[0x0][0x250] ;  /* 0x00009400ff0e7b82 */ /* 0x000ea20000000a00 */
[----:B------:R-:W-:Y:S02]  /*0030*/  CS2R R20, SRZ ;  /* 0x0000000000147805 */ /* 0x000fe4000001ff00 */
[----:B------:R-:W-:Y:S01]  /*0040*/  CS2R R22, SRZ ;  /* 0x0000000000167805 */ /* 0x000fe2000001ff00 */
[----:B------:R-:W3:Y:S01]  /*0050*/  S2R R5, SR_TID.X ;  /* 0x0000000000057919 */ /* 0x000ee20000002100 */
[----:B------:R-:W-:Y:S01]  /*0060*/  ULDC.64 UR6, c[0x0][0x208] ;  /* 0x0000820000067ab9 */ /* 0x000fe20000000a00 */
[----:B------:R-:W4:Y:S02]  /*0070*/  S2R R6, SR_CTAID.X ;  /* 0x0000000000067919 */ /* 0x000f240000002500 */
[----:B------:R-:W5:Y:S08]  /*0080*/  LDC.64 R12, c[0x0][0x220] ;  /* 0x00008800ff0c7b82 */ /* 0x000f700000000a00 */
[----:B------:R-:W2:Y:S08]  /*0090*/  LDC.64 R10, c[0x0][0x218] ;  /* 0x00008600ff0a7b82 */ /* 0x000eb00000000a00 */
[----:B------:R-:W5:Y:S01]  /*00a0*/  LDC.64 R8, c[0x0][0x228] ;  /* 0x00008a00ff087b82 */ /* 0x000f620000000a00 */
[----:B-1----:R-:W-:Y:S01]  /*00b0*/  IMAD.SHL.U32 R4, R0, 0x10, RZ ;  /* 0x0000001000047824 */ /* 0x002fe200078e00ff */
[----:B------:R-:W-:-:S02]  /*00c0*/  SHF.R.S32.HI R0, RZ, 0x1b, R0 ;  /* 0x0000001bff007819 */ /* 0x000fc40000011400 */
[----:B------:R-:W-:Y:S02]  /*00d0*/  CS2R R28, SRZ ;  /* 0x00000000001c7805 */ /* 0x000fe4000001ff00 */
[----:B------:R-:W-:Y:S01]  /*00e0*/  CS2R R30, SRZ ;  /* 0x00000000001e7805 */ /* 0x000fe2000001ff00 */
[----:B---3--:R-:W-:Y:S01]  /*00f0*/  IMAD.SHL.U32 R3, R5, 0x4, RZ ;  /* 0x0000000405037824 */ /* 0x008fe200078e00ff */
[----:B------:R-:W-:Y:S02]  /*0100*/  SGXT R0, R0, 0x1 ;  /* 0x000000010000781a */ /* 0x000fe40000000200 */
[----:B------:R-:W-:Y:S02]  /*0110*/  CS2R R32, SRZ ;  /* 0x0000000000207805 */ /* 0x000fe4000001ff00 */
[----:B------:R-:W-:Y:S01]  /*0120*/  SHF.R.U32.HI R18, RZ, 0x2, R5 ;  /* 0x00000002ff127819 */ /* 0x000fe20000011605 */
[----:B----4-:R-:W-:Y:S01]  /*0130*/  IMAD.SHL.U32 R5, R6, 0x20, RZ ;  /* 0x0000002006057824 */ /* 0x010fe200078e00ff */
[----:B------:R-:W-:-:S02]  /*0140*/  LOP3.LUT R3, R4, 0xc, R3, 0xf8, !PT ;  /* 0x0000000c04037812 */ /* 0x000fc400078ef803 */
[----:B------:R-:W-:Y:S02]  /*0150*/  CS2R R34, SRZ ;  /* 0x0000000000227805 */ /* 0x000fe4000001ff00 */
[----:B------:R-:W-:Y:S02]  /*0160*/  SGXT.U32 R18, R18, 0x5 ;  /* 0x000000051212781a */ /* 0x000fe40000000000 */
[----:B------:R-:W-:Y:S02]  /*0170*/  CS2R R36, SRZ ;  /* 0x0000000000247805 */ /* 0x000fe4000001ff00 */
[----:B------:R-:W-:Y:S02]  /*0180*/  LEA.HI R2, R0, R3, RZ, 0x9 ;  /* 0x0000000300027211 */ /* 0x000fe400078f48ff */
[----:B------:R-:W-:Y:S02]  /*0190*/  CS2R R38, SRZ ;  /* 0x0000000000267805 */ /* 0x000fe4000001ff00 */
[----:B------:R-:W-:Y:S01]  /*01a0*/  LOP3.LUT R18, R5, R18, RZ, 0xfc, !PT ;  /* 0x0000001205127212 */ /* 0x000fe200078efcff */
[----:B------:R-:W1:Y:S01]  /*01b0*/  LDC.64 R42, c[0x0][0x270] ;  /* 0x00009c00ff2a7b82 */ /* 0x000e620000000a00 */
[----:B------:R-:W-:-:S05]  /*01c0*/  LOP3.LUT R0, R2, 0xfffffe00, RZ, 0xc0, !PT ;  /* 0xfffffe0002007812 */ /* 0x000fca00078ec0ff */
[----:B------:R-:W-:Y:S01]  /*01d0*/  IMAD.IADD R25, R3, 0x1, -R0 ;  /* 0x0000000103197824 */ /* 0x000fe200078e0a00 */
[----:B------:R-:W-:-:S03]  /*01e0*/  SHF.R.S32.HI R3, RZ, 0x9, R2 ;  /* 0x00000009ff037819 */ /* 0x000fc60000011402 */
[C---:B------:R-:W-:Y:S02]  /*01f0*/  VIADD R7, R25.reuse, 0xffffff80 ;  /* 0xffffff8019077836 */ /* 0x040fe40000000000 */
[----:B--2---:R-:W-:-:S03]  /*0200*/  IMAD.WIDE R14, R25, 0x4, R14 ;  /* 0x00000004190e7825 */ /* 0x004fc600078e020e */
[----:B------:R-:W-:-:S04]  /*0210*/  ISETP.GE.U32.AND P1, PT, R7, 0x100, PT ;  /* 0x000001000700780c */ /* 0x000fc80003f26070 */
[C---:B------:R-:W-:Y:S02]  /*0220*/  ISETP.LT.AND P4, PT, R18.reuse, 0x19, !P1 ;  /* 0x000000191200780c */ /* 0x040fe40004f81270 */
[----:B------:R-:W-:Y:S02]  /*0230*/  P2R R0, PR, RZ, 0x2 ;  /* 0x00000002ff007803 */ /* 0x000fe40000000000 */
[----:B------:R-:W-:-:S09]  /*0240*/  ISETP.GE.AND P1, PT, R18, 0x19, PT ;  /* 0x000000191200780c */ /* 0x000fd20003f26270 */
[----:B------:R2:W3:Y:S01]  /*0250*/  @P4 LDG.E.EL.128 R20, desc[UR6][R14.64+-0x200] ;  /* 0xfffe00060e144981 */ /* 0x0004e2000c2e1d00 */
[----:B------:R-:W-:Y:S01]  /*0260*/  ISETP.LT.AND P5, PT, R25, 0x80, !P1 ;  /* 0x000000801900780c */ /* 0x000fe20004fa1270 */
[----:B------:R-:W-:Y:S02]  /*0270*/  IMAD R17, R3, 0xc80, R25 ;  /* 0x00000c8003117824 */ /* 0x000fe400078e0219 */
[----:B-----5:R-:W-:-:S04]  /*0280*/  IMAD.WIDE R12, R25, 0x4, R12 ;  /* 0x00000004190c7825 */ /* 0x020fc800078e020c */
[----:B------:R-:W-:Y:S01]  /*0290*/  IMAD R17, R18, 0x80, R17 ;  /* 0x0000008012117824 */ /* 0x000fe200078e0211 */
[----:B--2---:R-:W2:Y:S03]  /*02a0*/  LDC.64 R14, c[0x0][0x248] ;  /* 0x00009200ff0e7b82 */ /* 0x004ea60000000a00 */
[----:B0-----:R-:W-:Y:S02]  /*02b0*/  IMAD.WIDE R10, R17, 0x4, R10 ;  /* 0x00000004110a7825 */ /* 0x001fe400078e020a */
[----:B------:R0:W4:Y:S02]  /*02c0*/  @P5 LDG.E.EL.128 R28, desc[UR6][R12.64] ;  /* 0x000000060c1c5981 */ /* 0x000124000c2e1d00 */
[----:B------:R-:W-:Y:S02]  /*02d0*/  IMAD.WIDE R26, R25, 0x4, R8 ;  /* 0x00000004191a7825 */ /* 0x000fe400078e0208 */
[----:B------:R5:W4:Y:S04]  /*02e0*/  @P5 LDG.E.EL.128 R32, desc[UR6][R10.64] ;  /* 0x000000060a205981 */ /* 0x000b28000c2e1d00 */
[----:B------:R1:W4:Y:S01]  /*02f0*/  @P5 LDG.E.EL.128 R36, desc[UR6][R26.64] ;  /* 0x000000061a245981 */ /* 0x000322000c2e1d00 */
[----:B0-----:R-:W0:Y:S01]  /*0300*/  LDC.64 R12, c[0x0][0x240] ;  /* 0x00009000ff0c7b82 */ /* 0x001e220000000a00 */
[----:B------:R-:W-:-:S04]  /*0310*/  IMAD R16, R3, 0x19, R18 ;  /* 0x0000001903107824 */ /* 0x000fc800078e0212 */
[----:B------:R-:W-:Y:S02]  /*0320*/  IMAD.U32 R41, R16, 0x100, R7 ;  /* 0x0000010010297824 */ /* 0x000fe400078e0007 */
[----:B--2---:R-:W-:Y:S01]  /*0330*/  IMAD.WIDE R6, R25, 0x4, R14 ;  /* 0x0000000419067825 */ /* 0x004fe200078e020e */
[----:B------:R-:W-:-:S03]  /*0340*/  CS2R R14, SRZ ;  /* 0x00000000000e7805 */ /* 0x000fc6000001ff00 */
[----:B0-----:R-:W-:Y:S01]  /*0350*/  IMAD.WIDE R40, R41, 0x4, R12 ;  /* 0x0000000429287825 */ /* 0x001fe200078e020c */
[----:B------:R-:W-:-:S06]  /*0360*/  CS2R R12, SRZ ;  /* 0x00000000000c7805 */ /* 0x000fcc000001ff00 */
[----:B------:R0:W2:Y:S01]  /*0370*/  @P4 LDG.E.EL.128 R12, desc[UR6][R40.64] ;  /* 0x00000006280c4981 */ /* 0x0000a2000c2e1d00 */
[----:B------:R-:W-:Y:S02]  /*0380*/  CS2R R8, SRZ ;  /* 0x0000000000087805 */ /* 0x000fe4000001ff00 */
[----:B-----5:R-:W-:-:S06]  /*0390*/  CS2R R10, SRZ ;  /* 0x00000000000a7805 */ /* 0x020fcc000001ff00 */
[----:B------:R5:W2:Y:S01]  /*03a0*/  @P4 LDG.E.EL.128 R8, desc[UR6][R6.64+-0x200] ;  /* 0xfffe000606084981 */ /* 0x000aa2000c2e1d00 */
[----:B-1----:R-:W-:Y:S02]  /*03b0*/  IMAD.MOV.U32 R26, RZ, RZ, 0x3e800000 ;  /* 0x3e800000ff1a7424 */ /* 0x002fe400078e00ff */
[----:B------:R-:W-:Y:S01]  /*03c0*/  IMAD.WIDE R42, R25, 0x4, R42 ;  /* 0x00000004192a7825 */ /* 0x000fe200078e022a */
[----:B---3--:R-:W-:-:S05]  /*03d0*/  SEL R22, R22, RZ, P4 ;  /* 0x000000ff16167207 */ /* 0x008fca0002000000 */
[----:B------:R-:W-:Y:S01]  /*03e0*/  FADD R17, R22, 9.9999997473787516356e-06 ;  /* 0x3727c5ac16117421 */ /* 0x000fe20000000000 */
[----:B------:R-:W-:-:S05]  /*03f0*/  SEL R23, R23, RZ, P4 ;  /* 0x000000ff17177207 */ /* 0x000fca0002000000 */
[----:B------:R-:W1:Y:S01]  /*0400*/  MUFU.SQRT R17, R17 ;  /* 0x0000001100117308 */ /* 0x000e620000002000 */
[----:B------:R-:W-:Y:S01]  /*0410*/  FADD R23, R23, 9.9999997473787516356e-06 ;  /* 0x3727c5ac17177421 */ /* 0x000fe20000000000 */
[----:B------:R-:W-:-:S06]  /*0420*/  SEL R20, R20, RZ, P4 ;  /* 0x000000ff14147207 */ /* 0x000fcc0002000000 */
[----:B------:R-:W3:Y:S01]  /*0430*/  MUFU.SQRT R19, R23 ;  /* 0x0000001700137308 */ /* 0x000ee20000002000 */
[----:B------:R-:W-:Y:S01]  /*0440*/  FADD R22, R20, 9.9999997473787516356e-06 ;  /* 0x3727c5ac14167421 */ /* 0x000fe20000000000 */
[----:B------:R-:W-:Y:S02]  /*0450*/  SEL R21, R21, RZ, P4 ;  /* 0x000000ff15157207 */ /* 0x000fe40002000000 */
[----:B-1----:R-:W-:-:S04]  /*0460*/  FSETP.GT.AND P0, PT, R17, 8.50705917302346158658e+37, PT ;  /* 0x7e8000001100780b */ /* 0x002fc80003f04000 */
[----:B------:R-:W1:Y:S01]  /*0470*/  MUFU.SQRT R22, R22 ;  /* 0x0000001600167308 */ /* 0x000e620000002000 */
[----:B------:R-:W-:Y:S02]  /*0480*/  FSETP.GEU.AND P2, PT, R17, 1.175494350822287508e-38, PT ;  /* 0x008000001100780b */ /* 0x000fe40003f4e000 */
[----:B----4-:R-:W-:Y:S02]  /*0490*/  SEL R31, R31, RZ, P5 ;  /* 0x000000ff1f1f7207 */ /* 0x010fe40002800000 */
[----:B------:R-:W-:Y:S01]  /*04a0*/  SEL R2, R35, RZ, P5 ;  /* 0x000000ff23027207 */ /* 0x000fe20002800000 */
[----:B------:R-:W-:Y:S01]  /*04b0*/  FADD R21, R21, 9.9999997473787516356e-06 ;  /* 0x3727c5ac15157421 */ /* 0x000fe20000000000 */
[----:B---3--:R-:W-:-:S03]  /*04c0*/  FSETP.GT.AND P3, PT, R19, 8.50705917302346158658e+37, PT ;  /* 0x7e8000001300780b */ /* 0x008fc60003f64000 */
[----:B------:R-:W-:Y:S01]  /*04d0*/  FADD R2, R2, -R31 ;  /* 0x8000001f02027221 */ /* 0x000fe20000000000 */
[----:B------:R-:W3:Y:S01]  /*04e0*/  MUFU.SQRT R20, R21 ;  /* 0x0000001500147308 */ /* 0x000ee20000002000 */
[----:B------:R-:W-:Y:S01]  /*04f0*/  @P0 FMUL R17, R17, 0.25 ;  /* 0x3e80000011110820 */ /* 0x000fe20000400000 */
[----:B------:R-:W-:Y:S02]  /*0500*/  FSEL R31, R26, 1, P0 ;  /* 0x3f8000001a1f7808 */ /* 0x000fe40000000000 */
[----:B------:R-:W-:Y:S02]  /*0510*/  SEL R36, R36, RZ, P5 ;  /* 0x000000ff24247207 */ /* 0x000fe40002800000 */
[----:B------:R-:W-:Y:S01]  /*0520*/  FSETP.GEU.AND P0, PT, R19, 1.175494350822287508e-38, PT ;  /* 0x008000001300780b */ /* 0x000fe20003f0e000 */
[----:B------:R-:W-:Y:S01]  /*0530*/  @!P2 FMUL R17, R17, 16777216 ;  /* 0x4b8000001111a820 */ /* 0x000fe20000400000 */
[----:B------:R-:W-:Y:S01]  /*0540*/  @!P2 FMUL R31, R31, 16777216 ;  /* 0x4b8000001f1fa820 */ /* 0x000fe20000400000 */
[----:B------:R-:W-:Y:S01]  /*0550*/  FADD R36, R36, 9.9999997473787516356e-06 ;  /* 0x3727c5ac24247421 */ /* 0x000fe20000000000 */
[----:B-1----:R-:W-:Y:S01]  /*0560*/  FSETP.GT.AND P2, PT, R22, 8.50705917302346158658e+37, PT ;  /* 0x7e8000001600780b */ /* 0x002fe20003f44000 */
[----:B------:R-:W-:Y:S01]  /*0570*/  @P3 FMUL R19, R19, 0.25 ;  /* 0x3e80000013133820 */ /* 0x000fe20000400000 */
[----:B------:R-:W-:-:S02]  /*0580*/  SEL R24, R32, RZ, P5 ;  /* 0x000000ff20187207 */ /* 0x000fc40002800000 */
[----:B0-----:R-:W-:Y:S01]  /*0590*/  FSEL R40, R26, 1, P3 ;  /* 0x3f8000001a287808 */ /* 0x001fe20001800000 */
[----:B------:R-:W0:Y:S01]  /*05a0*/  MUFU.SQRT R32, R36 ;  /* 0x0000002400207308 */ /* 0x000e220000002000 */
[----:B------:R-:W-:Y:S02]  /*05b0*/  SEL R37, R37, RZ, P5 ;  /* 0x000000ff25257207 */ /* 0x000fe40002800000 */
[----:B------:R-:W-:Y:S01]  /*05c0*/  FSETP.GEU.AND P3, PT, R22, 1.175494350822287508e-38, PT ;  /* 0x008000001600780b */ /* 0x000fe20003f6e000 */
[----:B------:R-:W-:Y:S01]  /*05d0*/  @!P0 FMUL R19, R19, 16777216 ;  /* 0x4b80000013138820 */ /* 0x000fe20000400000 */
[----:B------:R-:W-:Y:S01]  /*05e0*/  SEL R27, R30, RZ, P5 ;  /* 0x000000ff1e1b7207 */ /* 0x000fe20002800000 */
[----:B------:R-:W-:Y:S01]  /*05f0*/  @!P0 FMUL R40, R40, 16777216 ;  /* 0x4b80000028288820 */ /* 0x000fe20000400000 */
[----:B-----5:R-:W-:Y:S01]  /*0600*/  SEL R6, R34, RZ, P5 ;  /* 0x000000ff22067207 */ /* 0x020fe20002800000 */
[----:B------:R-:W-:Y:S01]  /*0610*/  FADD R37, R37, 9.9999997473787516356e-06 ;  /* 0x3727c5ac25257421 */ /* 0x000fe20000000000 */
[----:B---3--:R-:W-:Y:S01]  /*0620*/  FSETP.GT.AND P0, PT, R20, 8.50705917302346158658e+37, PT ;  /* 0x7e8000001400780b */ /* 0x008fe20003f04000 */
[----:B------:R-:W-:Y:S01]  /*0630*/  @P2 FMUL R22, R22, 0.25 ;  /* 0x3e80000016162820 */ /* 0x000fe20000400000 */
[----:B------:R-:W-:Y:S01]  /*0640*/  SEL R38, R38, RZ, P5 ;  /* 0x000000ff26267207 */ /* 0x000fe20002800000 */
[----:B------:R-:W-:Y:S01]  /*0650*/  FADD R6, R6, -R27 ;  /* 0x8000001b06067221 */ /* 0x000fe20000000000 */
[----:B------:R-:W-:Y:S01]  /*0660*/  FSEL R23, R26, 1, P2 ;  /* 0x3f8000001a177808 */ /* 0x000fe20001000000 */
[----:B------:R-:W1:Y:S01]  /*0670*/  MUFU.SQRT R27, R37 ;  /* 0x00000025001b7308 */ /* 0x000e620000002000 */
[----:B------:R-:W-:-:S02]  /*0680*/  SEL R7, R28, RZ, P5 ;  /* 0x000000ff1c077207 */ /* 0x000fc40002800000 */
[----:B------:R-:W-:Y:S01]  /*0690*/  FSETP.GEU.AND P2, PT, R20, 1.175494350822287508e-38, PT ;  /* 0x008000001400780b */ /* 0x000fe20003f4e000 */
[----:B------:R-:W-:Y:S01]  /*06a0*/  @!P3 FMUL R22, R22, 16777216 ;  /* 0x4b8000001616b820 */ /* 0x000fe20000400000 */
[----:B------:R-:W-:Y:S01]  /*06b0*/  @!P3 FMUL R23, R23, 16777216 ;  /* 0x4b8000001717b820 */ /* 0x000fe20000400000 */
[----:B------:R-:W-:Y:S01]  /*06c0*/  FADD R38, R38, 9.9999997473787516356e-06 ;  /* 0x3727c5ac26267421 */ /* 0x000fe20000000000 */
[----:B0-----:R-:W-:Y:S01]  /*06d0*/  FSETP.GT.AND P3, PT, R32, 8.50705917302346158658e+37, PT ;  /* 0x7e8000002000780b */ /* 0x001fe20003f64000 */
[----:B------:R-:W-:Y:S01]  /*06e0*/  FADD R7, R24, -R7 ;  /* 0x8000000718077221 */ /* 0x000fe20000000000 */
[----:B--2---:R-:W-:Y:S01]  /*06f0*/  SEL R24, R12, RZ, P4 ;  /* 0x000000ff0c187207 */ /* 0x004fe20002000000 */
[----:B------:R-:W-:Y:S01]  /*0700*/  @P0 FMUL R20, R20, 0.25 ;  /* 0x3e80000014140820 */ /* 0x000fe20000400000 */
[----:B------:R-:W-:Y:S01]  /*0710*/  FSEL R12, R26, 1, P0 ;  /* 0x3f8000001a0c7808 */ /* 0x000fe20000000000 */
[----:B------:R-:W0:Y:S01]  /*0720*/  MUFU.SQRT R30, R38 ;  /* 0x00000026001e7308 */ /* 0x000e220000002000 */
[----:B------:R-:W-:-:S02]  /*0730*/  SEL R39, R39, RZ, P5 ;  /* 0x000000ff27277207 */ /* 0x000fc40002800000 */
[----:B------:R-:W-:Y:S01]  /*0740*/  FSETP.GEU.AND P0, PT, R32, 1.175494350822287508e-38, PT ;  /* 0x008000002000780b */ /* 0x000fe20003f0e000 */
[----:B------:R-:W-:Y:S01]  /*0750*/  @!P2 FMUL R20, R20, 16777216 ;  /* 0x4b8000001414a820 */ /* 0x000fe20000400000 */
[----:B------:R-:W-:Y:S01]  /*0760*/  @!P2 FMUL R12, R12, 16777216 ;  /* 0x4b8000000c0ca820 */ /* 0x000fe20000400000 */
[----:B------:R-:W-:Y:S01]  /*0770*/  FADD R39, R39, 9.9999997473787516356e-06 ;  /* 0x3727c5ac27277421 */ /* 0x000fe20000000000 */
[----:B-1----:R-:W-:Y:S01]  /*0780*/  FSETP.GT.AND P2, PT, R27, 8.50705917302346158658e+37, PT ;  /* 0x7e8000001b00780b */ /* 0x002fe20003f44000 */
[----:B------:R-:W-:Y:S01]  /*0790*/  @P3 FMUL R32, R32, 0.25 ;  /* 0x3e80000020203820 */ /* 0x000fe20000400000 */
[----:B------:R-:W-:Y:S02]  /*07a0*/  SEL R28, R29, RZ, P5 ;  /* 0x000000ff1d1c7207 */ /* 0x000fe40002800000 */
[----:B------:R-:W-:Y:S01]  /*07b0*/  FSEL R36, R26, 1, P3 ;  /* 0x3f8000001a247808 */ /* 0x000fe20001800000 */
[----:B------:R-:W1:Y:S01]  /*07c0*/  MUFU.SQRT R29, R39 ;  /* 0x00000027001d7308 */ /* 0x000e620000002000 */
[----:B------:R-:W-:-:S02]  /*07d0*/  FSETP.GEU.AND P3, PT, R27, 1.175494350822287508e-38, PT ;  /* 0x008000001b00780b */ /* 0x000fc40003f6e000 */
[----:B------:R-:W-:Y:S01]  /*07e0*/  SEL R21, R8, RZ, P4 ;  /* 0x000000ff08157207 */ /* 0x000fe20002000000 */
[----:B------:R-:W-:Y:S01]  /*07f0*/  @!P0 FMUL R32, R32, 16777216 ;  /* 0x4b80000020208820 */ /* 0x000fe20000400000 */
[----:B------:R-:W-:Y:S01]  /*0800*/  SEL R8, R9, RZ, P4 ;  /* 0x000000ff09087207 */ /* 0x000fe20002000000 */
[----:B------:R-:W-:Y:S01]  /*0810*/  @!P0 FMUL R36, R36, 16777216 ;  /* 0x4b80000024248820 */ /* 0x000fe20000400000 */
[----:B------:R-:W-:Y:S02]  /*0820*/  SEL R13, R13, RZ, P4 ;  /* 0x000000ff0d0d7207 */ /* 0x000fe40002000000 */
[----:B0-----:R-:W-:Y:S01]  /*0830*/  FSETP.GT.AND P0, PT, R30, 8.50705917302346158658e+37, PT ;  /* 0x7e8000001e00780b */ /* 0x001fe20003f04000 */
[----:B------:R-:W-:Y:S01]  /*0840*/  FADD R24, R24, -R21 ;  /* 0x8000001518187221 */ /* 0x000fe20000000000 */
[----:B------:R-:W-:Y:S01]  /*0850*/  FSEL R37, R26, 1, P2 ;  /* 0x3f8000001a257808 */ /* 0x000fe20001000000 */
[----:B------:R-:W-:Y:S01]  /*0860*/  FADD R21, R13, -R8 ;  /* 0x800000080d157221 */ /* 0x000fe20000000000 */
[----:B------:R-:W-:-:S02]  /*0870*/  IMAD R8, R18, 0x200, R25 ;  /* 0x0000020012087824 */ /* 0x000fc400078e0219 */
[----:B------:R-:W-:Y:S01]  /*0880*/  @P2 FMUL R27, R27, 0.25 ;  /* 0x3e8000001b1b2820 */ /* 0x000fe20000400000 */
[C---:B------:R-:W-:Y:S01]  /*0890*/  FSETP.GEU.AND P2, PT, R30.reuse, 1.175494350822287508e-38, PT ;  /* 0x008000001e00780b */ /* 0x040fe20003f4e000 */
[----:B------:R-:W-:Y:S01]  /*08a0*/  @!P3 FMUL R37, R37, 16777216 ;  /* 0x4b8000002525b820 */ /* 0x000fe20000400000 */
[----:B------:R-:W-:Y:S02]  /*08b0*/  IMAD R3, R3, 0x3200, R8 ;  /* 0x0000320003037824 */ /* 0x000fe400078e0208 */
[----:B------:R-:W-:Y:S01]  /*08c0*/  @!P3 FMUL R27, R27, 16777216 ;  /* 0x4b8000001b1bb820 */ /* 0x000fe20000400000 */
[----:B------:R-:W-:Y:S02]  /*08d0*/  LOP3.LUT R8, R25, 0xffffffc0, RZ, 0xc0, !PT ;  /* 0xffffffc019087812 */ /* 0x000fe400078ec0ff */
[----:B-1----:R-:W-:Y:S01]  /*08e0*/  FSETP.GT.AND P3, PT, R29, 8.50705917302346158658e+37, PT ;  /* 0x7e8000001d00780b */ /* 0x002fe20003f64000 */
[----:B------:R-:W-:Y:S01]  /*08f0*/  @P0 FMUL R30, R30, 0.25 ;  /* 0x3e8000001e1e0820 */ /* 0x000fe20000400000 */
[----:B------:R-:W-:-:S02]  /*0900*/  FSEL R39, R26, 1, P0 ;  /* 0x3f8000001a277808 */ /* 0x000fc40000000000 */
[----:B------:R-:W-:Y:S02]  /*0910*/  ISETP.NE.AND P0, PT, R8, 0x180, PT ;  /* 0x000001800800780c */ /* 0x000fe40003f05270 */
[----:B------:R-:W0:Y:S01]  /*0920*/  MUFU.RCP R8, R17 ;  /* 0x0000001100087308 */ /* 0x000e220000001000 */
[----:B------:R-:W-:Y:S01]  /*0930*/  @!P2 FMUL R30, R30, 16777216 ;  /* 0x4b8000001e1ea820 */ /* 0x000fe20000400000 */
[----:B------:R-:W-:Y:S01]  /*0940*/  @!P2 FMUL R39, R39, 16777216 ;  /* 0x4b8000002727a820 */ /* 0x000fe20000400000 */
[C---:B------:R-:W-:Y:S02]  /*0950*/  FSETP.GEU.AND P2, PT, R29.reuse, 1.175494350822287508e-38, PT ;  /* 0x008000001d00780b */ /* 0x040fe40003f4e000 */
[----:B------:R-:W-:Y:S02]  /*0960*/  FSEL R41, R26, 1, P3 ;  /* 0x3f8000001a297808 */ /* 0x000fe40001800000 */
[----:B------:R-:W-:Y:S01]  /*0970*/  @P3 FMUL R29, R29, 0.25 ;  /* 0x3e8000001d1d3820 */ /* 0x000fe20000400000 */
[----:B------:R-:W1:Y:S01]  /*0980*/  MUFU.RCP R22, R22 ;  /* 0x0000001600167308 */ /* 0x000e620000001000 */
[----:B------:R-:W-:-:S02]  /*0990*/  ISETP.LT.AND P3, PT, R18, 0x19, !P0 ;  /* 0x000000191200780c */ /* 0x000fc40004761270 */
[----:B------:R-:W-:Y:S02]  /*09a0*/  SEL R9, R10, RZ, P4 ;  /* 0x000000ff0a097207 */ /* 0x000fe40002000000 */
[----:B------:R-:W-:Y:S02]  /*09b0*/  SEL R10, R11, RZ, P4 ;  /* 0x000000ff0b0a7207 */ /* 0x000fe40002000000 */
[----:B------:R-:W-:Y:S02]  /*09c0*/  SEL R14, R14, RZ, P4 ;  /* 0x000000ff0e0e7207 */ /* 0x000fe40002000000 */
[----:B------:R-:W-:Y:S01]  /*09d0*/  SEL R13, R15, RZ, P4 ;  /* 0x000000ff0f0d7207 */ /* 0x000fe20002000000 */
[----:B0-----:R-:W-:Y:S02]  /*09e0*/  FMUL R45, R8, R31 ;  /* 0x0000001f082d7220 */ /* 0x001fe40000400000 */
[----:B------:R-:W-:Y:S01]  /*09f0*/  FADD R38, R14, -R9 ;  /* 0x800000090e267221 */ /* 0x000fe20000000000 */
[----:B------:R-:W-:Y:S01]  /*0a00*/  CS2R R8, SRZ ;  /* 0x0000000000087805 */ /* 0x000fe2000001ff00 */
[----:B------:R-:W-:Y:S01]  /*0a10*/  FADD R13, R13, -R10 ;  /* 0x8000000a0d0d7221 */ /* 0x000fe20000000000 */
[----:B------:R-:W-:Y:S01]  /*0a20*/  CS2R R10, SRZ ;  /* 0x00000000000a7805 */ /* 0x000fe2000001ff00 */
[----:B------:R-:W0:Y:S08]  /*0a30*/  MUFU.RCP R19, R19 ;  /* 0x0000001300137308 */ /* 0x000e300000001000 */
[----:B------:R-:W2:Y:S01]  /*0a40*/  MUFU.RCP R17, R20 ;  /* 0x0000001400117308 */ /* 0x000ea20000001000 */
[----:B------:R1:W3:Y:S01]  /*0a50*/  @P3 LDG.E.EL.128 R8, desc[UR6][R42.64+-0x600] ;  /* 0xfffa00062a083981 */ /* 0x0002e2000c2e1d00 */
[----:B------:R-:W-:Y:S01]  /*0a60*/  IMAD.U32 R31, R16, 0x40, R25 ;  /* 0x00000040101f7824 */ /* 0x000fe200078e0019 */
[----:B------:R-:W4:Y:S01]  /*0a70*/  LDC.64 R14, c[0x0][0x268] ;  /* 0x00009a00ff0e7b82 */ /* 0x000f220000000a00 */
[----:B-1----:R-:W-:-:S07]  /*0a80*/  FMUL R43, R22, R23 ;  /* 0x00000017162b7220 */ /* 0x002fce0000400000 */
[----:B------:R-:W1:Y:S01]  /*0a90*/  LDC.64 R22, c[0x0][0x278] ;  /* 0x00009e00ff167b82 */ /* 0x000e620000000a00 */
[----:B0-----:R-:W-:Y:S01]  /*0aa0*/  FMUL R44, R19, R40 ;  /* 0x00000028132c7220 */ /* 0x001fe20000400000 */
[----:B--2---:R-:W-:Y:S01]  /*0ab0*/  FMUL R40, R17, R12 ;  /* 0x0000000c11287220 */ /* 0x004fe20000400000 */
[----:B------:R-:W-:-:S03]  /*0ac0*/  FMUL R24, R43, R24 ;  /* 0x000000182b187220 */ /* 0x000fc60000400000 */
[----:B------:R-:W-:Y:S01]  /*0ad0*/  FMUL R16, R40, R21 ;  /* 0x0000001528107220 */ /* 0x000fe20000400000 */
[----:B------:R-:W-:Y:S01]  /*0ae0*/  CS2R R20, SRZ ;  /* 0x0000000000147805 */ /* 0x000fe2000001ff00 */
[----:B-1----:R-:W-:Y:S01]  /*0af0*/  IMAD.WIDE R42, R25, 0x4, R22 ;  /* 0x00000004192a7825 */ /* 0x002fe200078e0216 */
[----:B------:R-:W-:-:S06]  /*0b00*/  CS2R R22, SRZ ;  /* 0x0000000000167805 */ /* 0x000fcc000001ff00 */
[----:B------:R-:W2:Y:S01]  /*0b10*/  @P3 LDG.E.EL.128 R20, desc[UR6][R42.64+-0x600] ;  /* 0xfffa00062a143981 */ /* 0x000ea2000c2e1d00 */
[----:B------:R-:W-:Y:S01]  /*0b20*/  FMUL R17, R45, R38 ;  /* 0x000000262d117220 */ /* 0x000fe20000400000 */
[----:B------:R-:W-:Y:S02]  /*0b30*/  VIADD R45, R31, 0xfffffe80 ;  /* 0xfffffe801f2d7836 */ /* 0x000fe40000000000 */
[----:B------:R-:W-:Y:S01]  /*0b40*/  FMUL R19, R44, R13 ;  /* 0x0000000d2c137220 */ /* 0x000fe20000400000 */
[----:B------:R-:W-:Y:S01]  /*0b50*/  CS2R R12, SRZ ;  /* 0x00000000000c7805 */ /* 0x000fe2000001ff00 */
[----:B----4-:R-:W-:Y:S01]  /*0b60*/  IMAD.WIDE R44, R45, 0x4, R14 ;  /* 0x000000042d2c7825 */ /* 0x010fe200078e020e */
[----:B------:R-:W-:-:S06]  /*0b70*/  CS2R R14, SRZ ;  /* 0x00000000000e7805 */ /* 0x000fcc000001ff00 */
[----:B------:R-:W4:Y:S01]  /*0b80*/  @P3 LDG.E.EL.128 R12, desc[UR6][R44.64] ;  /* 0x000000062c0c3981 */ /* 0x000f22000c2e1d00 */
[----:B------:R-:W0:Y:S02]  /*0b90*/  MUFU.RCP R32, R32 ;  /* 0x0000002000207308 */ /* 0x000e240000001000 */
[----:B0-----:R-:W-:Y:S01]  /*0ba0*/  FMUL R36, R32, R36 ;  /* 0x0000002420247220 */ /* 0x001fe20000400000 */
[----:B------:R-:W-:Y:S01]  /*0bb0*/  @!P2 FMUL R29, R29, 16777216 ;  /* 0x4b8000001d1da820 */ /* 0x000fe20000400000 */
[----:B------:R-:W-:Y:S01]  /*0bc0*/  @!P2 FMUL R41, R41, 16777216 ;  /* 0x4b8000002929a820 */ /* 0x000fe20000400000 */
[----:B------:R-:W-:-:S03]  /*0bd0*/  P2R R34, PR, RZ, 0x1 ;  /* 0x00000001ff227803 */ /* 0x000fc60000000000 */
[----:B------:R-:W0:Y:S01]  /*0be0*/  MUFU.RCP R30, R30 ;  /* 0x0000001e001e7308 */ /* 0x000e220000001000 */
[----:B------:R-:W-:Y:S02]  /*0bf0*/  SEL R33, R33, RZ, P5 ;  /* 0x000000ff21217207 */ /* 0x000fe40002800000 */
[----:B------:R-:W-:-:S03]  /*0c00*/  P2R R35, PR, RZ, 0x10 ;  /* 0x00000010ff237803 */ /* 0x000fc60000000000 */
[----:B------:R-:W-:Y:S01]  /*0c10*/  FADD R28, R33, -R28 ;  /* 0x8000001c211c7221 */ /* 0x000fe20000000000 */
[----:B------:R-:W-:Y:S01]  /*0c20*/  P2R R33, PR, RZ, 0x20 ;  /* 0x00000020ff217803 */ /* 0x000fe20000000000 */
[----:B0-----:R-:W-:Y:S02]  /*0c30*/  FMUL R39, R30, R39 ;  /* 0x000000271e277220 */ /* 0x001fe40000400000 */
[----:B------:R-:W0:Y:S02]  /*0c40*/  MUFU.RCP R30, R29 ;  /* 0x0000001d001e7308 */ /* 0x000e240000001000 */
[----:B0-----:R-:W-:Y:S01]  /*0c50*/  FMUL R41, R30, R41 ;  /* 0x000000291e297220 */ /* 0x001fe20000400000 */
[----:B------:R-:W-:Y:S01]  /*0c60*/  VIADD R31, R31, 0xfffffe40 ;  /* 0xfffffe401f1f7836 */ /* 0x000fe20000000000 */
[----:B--2---:R-:W-:-:S05]  /*0c70*/  SEL R20, R20, RZ, P3 ;  /* 0x000000ff14147207 */ /* 0x004fca0001800000 */
[----:B------:R-:W-:-:S04]  /*0c80*/  FADD R40, R20, 9.9999997473787516356e-06 ;  /* 0x3727c5ac14287421 */ /* 0x000fc80000000000 */
[----:B------:R-:W0:Y:S01]  /*0c90*/  MUFU.SQRT R32, R40 ;  /* 0x0000002800207308 */ /* 0x000e220000002000 */
[----:B------:R-:W-:Y:S02]  /*0ca0*/  SEL R21, R21, RZ, P3 ;  /* 0x000000ff15157207 */ /* 0x000fe40001800000 */
[----:B------:R-:W-:-:S03]  /*0cb0*/  SEL R22, R22, RZ, P3 ;  /* 0x000000ff16167207 */ /* 0x000fc60001800000 */
[----:B------:R-:W-:Y:S02]  /*0cc0*/  FADD R42, R21, 9.9999997473787516356e-06 ;  /* 0x3727c5ac152a7421 */ /* 0x000fe40000000000 */
[----:B------:R1:W-:Y:S01]  /*0cd0*/  MUFU.RCP R20, R27 ;  /* 0x0000001b00147308 */ /* 0x0003e20000001000 */
[----:B------:R-:W-:Y:S01]  /*0ce0*/  SEL R23, R23, RZ, P3 ;  /* 0x000000ff17177207 */ /* 0x000fe20001800000 */
[----:B-1----:R-:W-:-:S06]  /*0cf0*/  FADD R27, R22, 9.9999997473787516356e-06 ;  /* 0x3727c5ac161b7421 */ /* 0x002fcc0000000000 */
[----:B------:R1:W2:Y:S01]  /*0d00*/  MUFU.SQRT R40, R42 ;  /* 0x0000002a00287308 */ /* 0x0002a20000002000 */
[----:B0-----:R-:W-:-:S07]  /*0d10*/  FSETP.GT.AND P2, PT, R32, 8.50705917302346158658e+37, PT ;  /* 0x7e8000002000780b */ /* 0x001fce0003f44000 */
[----:B------:R-:W0:Y:S01]  /*0d20*/  MUFU.SQRT R21, R27 ;  /* 0x0000001b00157308 */ /* 0x000e220000002000 */
[----:B-1----:R-:W-:Y:S01]  /*0d30*/  FADD R42, R23, 9.9999997473787516356e-06 ;  /* 0x3727c5ac172a7421 */ /* 0x002fe20000000000 */
[----:B------:R-:W-:Y:S02]  /*0d40*/  FSETP.GEU.AND P0, PT, R32, 1.175494350822287508e-38, PT ;  /* 0x008000002000780b */ /* 0x000fe40003f0e000 */
[----:B------:R-:W-:Y:S02]  /*0d50*/  FSEL R38, R26, 1, P2 ;  /* 0x3f8000001a267808 */ /* 0x000fe40001000000 */
[----:B------:R-:W-:Y:S02]  /*0d60*/  @P2 FMUL R32, R32, 0.25 ;  /* 0x3e80000020202820 */ /* 0x000fe40000400000 */
[----:B------:R-:W1:Y:S01]  /*0d70*/  MUFU.SQRT R23, R42 ;  /* 0x0000002a00177308 */ /* 0x000e620000002000 */
[----:B--2---:R-:W-:Y:S02]  /*0d80*/  FSETP.GT.AND P2, PT, R40, 8.50705917302346158658e+37, PT ;  /* 0x7e8000002800780b */ /* 0x004fe40003f44000 */
[----:B0-----:R-:W-:Y:S01]  /*0d90*/  FSETP.GT.AND P6, PT, R21, 8.50705917302346158658e+37, PT ;  /* 0x7e8000001500780b */ /* 0x001fe20003fc4000 */
[----:B------:R-:W-:Y:S01]  /*0da0*/  FMUL R37, R20, R37 ;  /* 0x0000002514257220 */ /* 0x000fe20000400000 */
[----:B------:R-:W-:-:S02]  /*0db0*/  FSETP.GEU.AND P5, PT, R40, 1.175494350822287508e-38, PT ;  /* 0x008000002800780b */ /* 0x000fc40003fae000 */
[----:B------:R-:W-:-:S07]  /*0dc0*/  FSEL R20, R26, 1, P2 ;  /* 0x3f8000001a147808 */ /* 0x000fce0001000000 */
[----:B------:R-:W-:Y:S01]  /*0dd0*/  @P2 FMUL R40, R40, 0.25 ;  /* 0x3e80000028282820 */ /* 0x000fe20000400000 */
[----:B-1----:R-:W-:Y:S02]  /*0de0*/  FSETP.GT.AND P4, PT, R23, 8.50705917302346158658e+37, PT ;  /* 0x7e8000001700780b */ /* 0x002fe40003f84000 */
[C---:B------:R-:W-:Y:S02]  /*0df0*/  FSETP.GEU.AND P2, PT, R21.reuse, 1.175494350822287508e-38, PT ;  /* 0x008000001500780b */ /* 0x040fe40003f4e000 */
[----:B------:R-:W-:Y:S01]  /*0e00*/  FSEL R22, R26, 1, P6 ;  /* 0x3f8000001a167808 */ /* 0x000fe20003000000 */
[----:B------:R-:W-:Y:S01]  /*0e10*/  @P6 FMUL R21, R21, 0.25 ;  /* 0x3e80000015156820 */ /* 0x000fe20000400000 */
[----:B------:R-:W-:Y:S02]  /*0e20*/  FSETP.GEU.AND P6, PT, R23, 1.175494350822287508e-38, PT ;  /* 0x008000001700780b */ /* 0x000fe40003fce000 */
[----:B---3--:R-:W-:Y:S02]  /*0e30*/  SEL R42, R11, RZ, P3 ;  /* 0x000000ff0b2a7207 */ /* 0x008fe40001800000 */
[----:B----4-:R-:W-:-:S03]  /*0e40*/  SEL R15, R15, RZ, P3 ;  /* 0x000000ff0f0f7207 */ /* 0x010fc60001800000 */
[----:B------:R-:W-:Y:S01]  /*0e50*/  @P4 FMUL R23, R23, 0.25 ;  /* 0x3e80000017174820 */ /* 0x000fe20000400000 */
[----:B------:R-:W-:Y:S01]  /*0e60*/  @!P0 FMUL R32, R32, 16777216 ;  /* 0x4b80000020208820 */ /* 0x000fe20000400000 */
[----:B------:R-:W-:Y:S01]  /*0e70*/  @!P2 FMUL R21, R21, 16777216 ;  /* 0x4b8000001515a820 */ /* 0x000fe20000400000 */
[----:B------:R-:W-:-:S03]  /*0e80*/  @!P5 FMUL R40, R40, 16777216 ;  /* 0x4b8000002828d820 */ /* 0x000fc60000400000 */
[----:B------:R-:W-:Y:S01]  /*0e90*/  @!P6 FMUL R23, R23, 16777216 ;  /* 0x4b8000001717e820 */ /* 0x000fe20000400000 */
[----:B------:R-:W-:Y:S01]  /*0ea0*/  FADD R30, R15, -R42 ;  /* 0x8000002a0f1e7221 */ /* 0x000fe20000000000 */
[----:B------:R-:W0:Y:S01]  /*0eb0*/  MUFU.RCP R45, R32 ;  /* 0x00000020002d7308 */ /* 0x000e220000001000 */
[----:B------:R-:W-:Y:S01]  /*0ec0*/  FSEL R26, R26, 1, P4 ;  /* 0x3f8000001a1a7808 */ /* 0x000fe20002000000 */
[----:B------:R-:W1:Y:S06]  /*0ed0*/  LDC.64 R42, c[0x0][0x298] ;  /* 0x0000a600ff2a7b82 */ /* 0x000e6c0000000a00 */
[----:B------:R-:W2:Y:S08]  /*0ee0*/  MUFU.RCP R15, R40 ;  /* 0x00000028000f7308 */ /* 0x000eb00000001000 */
[----:B------:R-:W3:Y:S08]  /*0ef0*/  MUFU.RCP R21, R21 ;  /* 0x0000001500157308 */ /* 0x000ef00000001000 */
[----:B------:R-:W4:Y:S01]  /*0f00*/  MUFU.RCP R23, R23 ;  /* 0x0000001700177308 */ /* 0x000f220000001000 */
[----:B------:R-:W-:Y:S01]  /*0f10*/  SEL R44, R9, RZ, P3 ;  /* 0x000000ff092c7207 */ /* 0x000fe20001800000 */
[----:B------:R-:W-:Y:S01]  /*0f20*/  @!P0 FMUL R38, R38, 16777216 ;  /* 0x4b80000026268820 */ /* 0x000fe20000400000 */
[----:B------:R-:W-:Y:S01]  /*0f30*/  SEL R13, R13, RZ, P3 ;  /* 0x000000ff0d0d7207 */ /* 0x000fe20001800000 */
[----:B------:R-:W-:Y:S01]  /*0f40*/  @!P5 FMUL R20, R20, 16777216 ;  /* 0x4b8000001414d820 */ /* 0x000fe20000400000 */
[----:B------:R-:W-:Y:S01]  /*0f50*/  @!P2 FMUL R22, R22, 16777216 ;  /* 0x4b8000001616a820 */ /* 0x000fe20000400000 */
[----:B------:R-:W-:Y:S01]  /*0f60*/  @!P6 FMUL R26, R26, 16777216 ;  /* 0x4b8000001a1ae820 */ /* 0x000fe20000400000 */
[----:B------:R-:W-:Y:S01]  /*0f70*/  SEL R9, R12, RZ, P3 ;  /* 0x000000ff0c097207 */ /* 0x000fe20001800000 */
[----:B------:R-:W-:Y:S01]  /*0f80*/  FADD R29, R13, -R44 ;  /* 0x8000002c0d1d7221 */ /* 0x000fe20000000000 */
[----:B0-----:R-:W-:Y:S01]  /*0f90*/  FMUL R45, R45, R38 ;  /* 0x000000262d2d7220 */ /* 0x001fe20000400000 */
[----:B--2---:R-:W-:Y:S01]  /*0fa0*/  FMUL R32, R15, R20 ;  /* 0x000000140f207220 */ /* 0x004fe20000400000 */
[----:B------:R-:W0:Y:S01]  /*0fb0*/  LDC.64 R12, c[0x0][0x290] ;  /* 0x0000a400ff0c7b82 */ /* 0x000e220000000a00 */
[----:B---3--:R-:W-:Y:S01]  /*0fc0*/  FMUL R20, R21, R22 ;  /* 0x0000001615147220 */ /* 0x008fe20000400000 */
[----:B----4-:R-:W-:-:S06]  /*0fd0*/  FMUL R38, R23, R26 ;  /* 0x0000001a17267220 */ /* 0x010fcc0000400000 */
[----:B------:R-:W2:Y:S01]  /*0fe0*/  LDC.64 R22, c[0x0][0x2a0] ;  /* 0x0000a800ff167b82 */ /* 0x000ea20000000a00 */
[----:B------:R-:W-:Y:S02]  /*0ff0*/  ISETP.GT.AND P2, PT, R25, 0x1bf, !P1 ;  /* 0x000001bf1900780c */ /* 0x000fe40004f44270 */
[----:B------:R-:W-:Y:S02]  /*1000*/  SEL R8, R8, RZ, P3 ;  /* 0x000000ff08087207 */ /* 0x000fe40001800000 */
[----:B------:R-:W-:Y:S02]  /*1010*/  SEL R27, R10, RZ, P3 ;  /* 0x000000ff0a1b7207 */ /* 0x000fe40001800000 */
[----:B------:R-:W-:Y:S02]  /*1020*/  CS2R R10, SRZ ;  /* 0x00000000000a7805 */ /* 0x000fe4000001ff00 */
[----:B------:R-:W-:Y:S01]  /*1030*/  SEL R14, R14, RZ, P3 ;  /* 0x000000ff0e0e7207 */ /* 0x000fe20001800000 */
[----:B------:R-:W-:Y:S01]  /*1040*/  FADD R44, R9, -R8 ;  /* 0x80000008092c7221 */ /* 0x000fe20000000000 */
[----:B------:R-:W-:Y:S01]  /*1050*/  CS2R R8, SRZ ;  /* 0x0000000000087805 */ /* 0x000fe2000001ff00 */
[----:B-1----:R-:W-:-:S04]  /*1060*/  IMAD.WIDE R42, R25, 0x4, R42 ;  /* 0x00000004192a7825 */ /* 0x002fc800078e022a */
[----:B------:R-:W-:Y:S01]  /*1070*/  FADD R27, R14, -R27 ;  /* 0x8000001b0e1b7221 */ /* 0x000fe20000000000 */
[----:B------:R-:W-:Y:S01]  /*1080*/  FMUL R26, R45, R44 ;  /* 0x0000002c2d1a7220 */ /* 0x000fe20000400000 */
[----:B------:R0:W3:Y:S01]  /*1090*/  @P2 LDG.E.EL.128 R8, desc[UR6][R42.64+-0x700] ;  /* 0xfff900062a082981 */ /* 0x0000e2000c2e1d00 */
[----:B--2---:R-:W-:Y:S01]  /*10a0*/  IMAD.WIDE R44, R25, 0x4, R22 ;  /* 0x00000004192c7825 */ /* 0x004fe200078e0216 */
[----:B------:R-:W-:-:S03]  /*10b0*/  CS2R R22, SRZ ;  /* 0x0000000000167805 */ /* 0x000fc6000001ff00 */
[----:B0-----:R-:W-:-:S04]  /*10c0*/  IMAD.WIDE R42, R31, 0x4, R12 ;  /* 0x000000041f2a7825 */ /* 0x001fc800078e020c */
[----:B------:R-:W-:Y:S01]  /*10d0*/  FMUL R31, R20, R27 ;  /* 0x0000001b141f7220 */ /* 0x000fe20000400000 */
[----:B------:R-:W-:-:S06]  /*10e0*/  CS2R R20, SRZ ;  /* 0x0000000000147805 */ /* 0x000fcc000001ff00 */
[----:B------:R-:W2:Y:S01]  /*10f0*/  @P2 LDG.E.EL.128 R20, desc[UR6][R44.64+-0x700] ;  /* 0xfff900062c142981 */ /* 0x000ea2000c2e1d00 */
[----:B------:R-:W-:Y:S02]  /*1100*/  CS2R R12, SRZ ;  /* 0x00000000000c7805 */ /* 0x000fe4000001ff00 */
[----:B------:R-:W-:-:S06]  /*1110*/  CS2R R14, SRZ ;  /* 0x00000000000e7805 */ /* 0x000fcc000001ff00 */
[----:B------:R0:W4:Y:S01]  /*1120*/  @P2 LDG.E.EL.128 R12, desc[UR6][R42.64] ;  /* 0x000000062a0c2981 */ /* 0x000122000c2e1d00 */
[----:B------:R-:W-:Y:S01]  /*1130*/  FMUL R32, R32, R29 ;  /* 0x0000001d20207220 */ /* 0x000fe20000400000 */
[----:B------:R-:W-:Y:S01]  /*1140*/  FMUL R30, R38, R30 ;  /* 0x0000001e261e7220 */ /* 0x000fe20000400000 */
[----:B------:R-:W-:Y:S01]  /*1150*/  FMUL R6, R39, R6 ;  /* 0x0000000627067220 */ /* 0x000fe20000400000 */
[----:B------:R-:W-:Y:S01]  /*1160*/  FMUL R7, R36, R7 ;  /* 0x0000000724077220 */ /* 0x000fe20000400000 */
[----:B--2---:R-:W-:-:S05]  /*1170*/  SEL R20, R20, RZ, P2 ;  /* 0x000000ff14147207 */ /* 0x004fca0001000000 */
[----:B------:R-:W-:-:S04]  /*1180*/  FADD R27, R20, 9.9999997473787516356e-06 ;  /* 0x3727c5ac141b7421 */ /* 0x000fc80000000000 */
[----:B0-----:R-:W0:Y:S01]  /*1190*/  MUFU.SQRT R43, R27 ;  /* 0x0000001b002b7308 */ /* 0x001e220000002000 */
[----:B------:R-:W-:-:S05]  /*11a0*/  SEL R21, R21, RZ, P2 ;  /* 0x000000ff15157207 */ /* 0x000fca0001000000 */
[----:B------:R-:W-:-:S04]  /*11b0*/  FADD R29, R21, 9.9999997473787516356e-06 ;  /* 0x3727c5ac151d7421 */ /* 0x000fc80000000000 */
[----:B------:R-:W1:Y:S01]  /*11c0*/  MUFU.SQRT R42, R29 ;  /* 0x0000001d002a7308 */ /* 0x000e620000002000 */
[----:B------:R-:W-:Y:S02]  /*11d0*/  SEL R22, R22, RZ, P2 ;  /* 0x000000ff16167207 */ /* 0x000fe40001000000 */
[----:B0-----:R-:W-:Y:S02]  /*11e0*/  FSETP.GT.AND P6, PT, R43, 8.50705917302346158658e+37, PT ;  /* 0x7e8000002b00780b */ /* 0x001fe40003fc4000 */
[----:B------:R-:W-:Y:S01]  /*11f0*/  SEL R23, R23, RZ, P2 ;  /* 0x000000ff17177207 */ /* 0x000fe20001000000 */
[----:B------:R-:W-:Y:S01]  /*1200*/  IMAD.MOV.U32 R20, RZ, RZ, 0x3e800000 ;  /* 0x3e800000ff147424 */ /* 0x000fe200078e00ff */
[----:B---3--:R-:W-:Y:S01]  /*1210*/  SEL R21, R8, RZ, P2 ;  /* 0x000000ff08157207 */ /* 0x008fe20001000000 */
[----:B------:R-:W-:Y:S01]  /*1220*/  FADD R8, R22, 9.9999997473787516356e-06 ;  /* 0x3727c5ac16087421 */ /* 0x000fe20000000000 */
[----:B----4-:R-:W-:Y:S02]  /*1230*/  SEL R12, R12, RZ, P2 ;  /* 0x000000ff0c0c7207 */ /* 0x010fe40001000000 */
[----:B------:R-:W-:-:S02]  /*1240*/  SEL R22, R9, RZ, P2 ;  /* 0x000000ff09167207 */ /* 0x000fc40001000000 */
[----:B------:R-:W-:Y:S01]  /*1250*/  SEL R13, R13, RZ, P2 ;  /* 0x000000ff0d0d7207 */ /* 0x000fe20001000000 */
[----:B------:R-:W-:Y:S01]  /*1260*/  FADD R23, R23, 9.9999997473787516356e-06 ;  /* 0x3727c5ac17177421 */ /* 0x000fe20000000000 */
[C---:B------:R-:W-:Y:S01]  /*1270*/  FSETP.GEU.AND P0, PT, R43.reuse, 1.175494350822287508e-38, PT ;  /* 0x008000002b00780b */ /* 0x040fe20003f0e000 */
[----:B------:R-:W-:Y:S01]  /*1280*/  FADD R27, R12, -R21 ;  /* 0x800000150c1b7221 */ /* 0x000fe20000000000 */
[----:B------:R-:W-:Y:S01]  /*1290*/  @P6 FMUL R43, R43, 0.25 ;  /* 0x3e8000002b2b6820 */ /* 0x000fe20000400000 */
[----:B------:R-:W-:Y:S01]  /*12a0*/  FSEL R38, R20, 1, P6 ;  /* 0x3f80000014267808 */ /* 0x000fe20003000000 */
[----:B------:R-:W0:Y:S01]  /*12b0*/  MUFU.SQRT R21, R8 ;  /* 0x0000000800157308 */ /* 0x000e220000002000 */
[----:B-1----:R-:W-:Y:S01]  /*12c0*/  FSETP.GT.AND P6, PT, R42, 8.50705917302346158658e+37, PT ;  /* 0x7e8000002a00780b */ /* 0x002fe20003fc4000 */
[----:B------:R-:W-:-:S06]  /*12d0*/  FADD R29, R13, -R22 ;  /* 0x800000160d1d7221 */ /* 0x000fcc0000000000 */
[----:B------:R-:W1:Y:S01]  /*12e0*/  MUFU.SQRT R22, R23 ;  /* 0x0000001700167308 */ /* 0x000e620000002000 */
[----:B------:R-:W-:Y:S02]  /*12f0*/  FSETP.GEU.AND P5, PT, R42, 1.175494350822287508e-38, PT ;  /* 0x008000002a00780b */ /* 0x000fe40003fae000 */
[----:B------:R-:W-:-:S03]  /*1300*/  FSEL R12, R20, 1, P6 ;  /* 0x3f800000140c7808 */ /* 0x000fc60003000000 */
[----:B------:R-:W-:Y:S01]  /*1310*/  @P6 FMUL R42, R42, 0.25 ;  /* 0x3e8000002a2a6820 */ /* 0x000fe20000400000 */
[C---:B0-----:R-:W-:Y:S02]  /*1320*/  FSETP.GT.AND P6, PT, R21.reuse, 8.50705917302346158658e+37, PT ;  /* 0x7e8000001500780b */ /* 0x041fe40003fc4000 */
[----:B-1----:R-:W-:Y:S02]  /*1330*/  FSETP.GT.AND P4, PT, R22, 8.50705917302346158658e+37, PT ;  /* 0x7e8000001600780b */ /* 0x002fe40003f84000 */
[----:B------:R-:W-:Y:S02]  /*1340*/  FSETP.GEU.AND P1, PT, R21, 1.175494350822287508e-38, PT ;  /* 0x008000001500780b */ /* 0x000fe40003f2e000 */
[----:B------:R-:W-:-:S07]  /*1350*/  SEL R9, R10, RZ, P2 ;  /* 0x000000ff0a097207 */ /* 0x000fce0001000000 */
[----:B------:R-:W-:Y:S01]  /*1360*/  @P6 FMUL R21, R21, 0.25 ;  /* 0x3e80000015156820 */ /* 0x000fe20000400000 */
[----:B------:R-:W-:Y:S02]  /*1370*/  SEL R8, R11, RZ, P2 ;  /* 0x000000ff0b087207 */ /* 0x000fe40001000000 */
[----:B------:R-:W-:Y:S02]  /*1380*/  SEL R14, R14, RZ, P2 ;  /* 0x000000ff0e0e7207 */ /* 0x000fe40001000000 */
[----:B------:R-:W-:Y:S02]  /*1390*/  SEL R15, R15, RZ, P2 ;  /* 0x000000ff0f0f7207 */ /* 0x000fe40001000000 */
[----:B------:R-:W-:Y:S01]  /*13a0*/  FSEL R13, R20, 1, P6 ;  /* 0x3f800000140d7808 */ /* 0x000fe20003000000 */
[----:B------:R-:W-:Y:S01]  /*13b0*/  @!P0 FMUL R43, R43, 16777216 ;  /* 0x4b8000002b2b8820 */ /* 0x000fe20000400000 */
[C---:B------:R-:W-:Y:S01]  /*13c0*/  FSETP.GEU.AND P6, PT, R22.reuse, 1.175494350822287508e-38, PT ;  /* 0x008000001600780b */ /* 0x040fe20003fce000 */
[----:B------:R-:W-:Y:S01]  /*13d0*/  @P4 FMUL R22, R22, 0.25 ;  /* 0x3e80000016164820 */ /* 0x000fe20000400000 */
[----:B------:R-:W-:Y:S01]  /*13e0*/  FSEL R20, R20, 1, P4 ;  /* 0x3f80000014147808 */ /* 0x000fe20002000000 */
[----:B------:R-:W-:Y:S01]  /*13f0*/  @!P0 FMUL R38, R38, 16777216 ;  /* 0x4b80000026268820 */ /* 0x000fe20000400000 */
[----:B------:R-:W-:Y:S01]  /*1400*/  ISETP.NE.AND P4, PT, R35, RZ, PT ;  /* 0x000000ff2300720c */ /* 0x000fe20003f85270 */
[----:B------:R-:W-:Y:S01]  /*1410*/  FADD R40, R14, -R9 ;  /* 0x800000090e287221 */ /* 0x000fe20000000000 */
[----:B------:R-:W-:Y:S01]  /*1420*/  ISETP.NE.AND P0, PT, R34, RZ, PT ;  /* 0x000000ff2200720c */ /* 0x000fe20003f05270 */
[----:B------:R-:W-:Y:S01]  /*1430*/  FADD R39, R15, -R8 ;  /* 0x800000080f277221 */ /* 0x000fe20000000000 */
[----:B------:R-:W0:Y:S01]  /*1440*/  LDC.64 R34, c[0x0][0x230] ;  /* 0x00008c00ff227b82 */ /* 0x000e220000000a00 */
[----:B------:R-:W-:Y:S01]  /*1450*/  @!P5 FMUL R42, R42, 16777216 ;  /* 0x4b8000002a2ad820 */ /* 0x000fe20000400000 */
[----:B------:R-:W-:-:S06]  /*1460*/  @!P1 FMUL R21, R21, 16777216 ;  /* 0x4b80000015159820 */ /* 0x000fcc0000400000 */
[----:B------:R-:W1:Y:S01]  /*1470*/  LDC.64 R14, c[0x0][0x238] ;  /* 0x00008e00ff0e7b82 */ /* 0x000e620000000a00 */
[----:B------:R-:W-:Y:S01]  /*1480*/  @!P1 FMUL R13, R13, 16777216 ;  /* 0x4b8000000d0d9820 */ /* 0x000fe20000400000 */
[----:B------:R-:W-:Y:S01]  /*1490*/  ISETP.NE.AND P1, PT, R0, RZ, PT ;  /* 0x000000ff0000720c */ /* 0x000fe20003f25270 */
[----:B------:R-:W-:Y:S01]  /*14a0*/  FMUL R0, R37, R28 ;  /* 0x0000001c25007220 */ /* 0x000fe20000400000 */
[----:B------:R-:W2:Y:S08]  /*14b0*/  MUFU.RCP R43, R43 ;  /* 0x0000002b002b7308 */ /* 0x000eb00000001000 */
[----:B------:R-:W3:Y:S08]  /*14c0*/  MUFU.RCP R23, R42 ;  /* 0x0000002a00177308 */ /* 0x000ef00000001000 */
[----:B------:R-:W4:Y:S01]  /*14d0*/  MUFU.RCP R28, R21 ;  /* 0x00000015001c7308 */ /* 0x000f220000001000 */
[----:B------:R-:W-:Y:S01]  /*14e0*/  @!P5 FMUL R12, R12, 16777216 ;  /* 0x4b8000000c0cd820 */ /* 0x000fe20000400000 */
[----:B------:R-:W-:Y:S01]  /*14f0*/  ISETP.NE.AND P5, PT, R33, RZ, PT ;  /* 0x000000ff2100720c */ /* 0x000fe20003fa5270 */
[----:B0-----:R-:W-:-:S04]  /*1500*/  IMAD.WIDE R44, R25, 0x4, R34 ;  /* 0x00000004192c7825 */ /* 0x001fc800078e0222 */
[----:B--2---:R-:W-:Y:S01]  /*1510*/  FMUL R38, R43, R38 ;  /* 0x000000262b267220 */ /* 0x004fe20000400000 */
[----:B------:R-:W-:Y:S02]  /*1520*/  CS2R R8, SRZ ;  /* 0x0000000000087805 */ /* 0x000fe4000001ff00 */
[----:B------:R-:W-:Y:S01]  /*1530*/  CS2R R10, SRZ ;  /* 0x00000000000a7805 */ /* 0x000fe2000001ff00 */
[----:B---3--:R-:W-:Y:S01]  /*1540*/  FMUL R36, R23, R12 ;  /* 0x0000000c17247220 */ /* 0x008fe20000400000 */
[----:B-1----:R-:W-:Y:S01]  /*1550*/  IMAD.WIDE R42, R25, 0x4, R14 ;  /* 0x00000004192a7825 */ /* 0x002fe200078e020e */
[----:B------:R-:W-:-:S03]  /*1560*/  CS2R R14, SRZ ;  /* 0x00000000000e7805 */ /* 0x000fc6000001ff00 */
[----:B----4-:R-:W-:Y:S01]  /*1570*/  FMUL R35, R28, R13 ;  /* 0x0000000d1c237220 */ /* 0x010fe20000400000 */
[----:B------:R-:W-:Y:S01]  /*1580*/  CS2R R12, SRZ ;  /* 0x00000000000c7805 */ /* 0x000fe2000001ff00 */
[----:B------:R-:W2:Y:S05]  /*1590*/  @P5 LDG.E.EL.128 R8, desc[UR6][R44.64] ;  /* 0x000000062c085981 */ /* 0x000eaa000c2e1d00 */
[----:B------:R-:W3:Y:S01]  /*15a0*/  @P5 LDG.E.EL.128 R12, desc[UR6][R42.64] ;  /* 0x000000062a0c5981 */ /* 0x000ee2000c2e1d00 */
[----:B------:R-:W-:-:S04]  /*15b0*/  @!P6 FMUL R22, R22, 16777216 ;  /* 0x4b8000001616e820 */ /* 0x000fc80000400000 */
[----:B------:R-:W0:Y:S01]  /*15c0*/  MUFU.RCP R33, R22 ;  /* 0x0000001600217308 */ /* 0x000e220000001000 */
[----:B------:R-:W-:Y:S01]  /*15d0*/  @!P6 FMUL R20, R20, 16777216 ;  /* 0x4b8000001414e820 */ /* 0x000fe20000400000 */
[----:B------:R-:W-:-:S03]  /*15e0*/  FMUL R2, R41, R2 ;  /* 0x0000000229027220 */ /* 0x000fc60000400000 */
[----:B0-----:R-:W-:Y:S01]  /*15f0*/  FMUL R34, R33, R20 ;  /* 0x0000001421227220 */ /* 0x001fe20000400000 */
[----:B--2---:R-:W-:Y:S02]  /*1600*/  SEL R11, R11, RZ, P5 ;  /* 0x000000ff0b0b7207 */ /* 0x004fe40002800000 */
[----:B---3--:R-:W-:Y:S02]  /*1610*/  SEL R20, R15, RZ, P5 ;  /* 0x000000ff0f147207 */ /* 0x008fe40002800000 */
[----:B------:R-:W-:-:S03]  /*1620*/  SEL R14, R14, RZ, P5 ;  /* 0x000000ff0e0e7207 */ /* 0x000fc60002800000 */
[----:B------:R-:W-:Y:S01]  /*1630*/  FFMA R2, R11, R2, R20 ;  /* 0x000000020b027223 */ /* 0x000fe20000000014 */
[----:B------:R-:W-:Y:S01]  /*1640*/  SEL R11, R10, RZ, P5 ;  /* 0x000000ff0a0b7207 */ /* 0x000fe20002800000 */
[----:B------:R-:W0:Y:S04]  /*1650*/  LDC.64 R20, c[0x0][0x258] ;  /* 0x00009600ff147b82 */ /* 0x000e280000000a00 */
[----:B------:R-:W-:-:S04]  /*1660*/  FFMA R6, R11, R6, R14 ;  /* 0x000000060b067223 */ /* 0x000fc8000000000e */
[----:B------:R-:W1:Y:S01]  /*1670*/  LDC.64 R14, c[0x0][0x260] ;  /* 0x00009800ff0e7b82 */ /* 0x000e620000000a00 */
[----:B------:R-:W-:Y:S02]  /*1680*/  SEL R8, R8, RZ, P5 ;  /* 0x000000ff08087207 */ /* 0x000fe40002800000 */
[----:B------:R-:W-:Y:S02]  /*1690*/  SEL R9, R9, RZ, P5 ;  /* 0x000000ff09097207 */ /* 0x000fe40002800000 */
[----:B------:R-:W-:Y:S02]  /*16a0*/  SEL R11, R12, RZ, P5 ;  /* 0x000000ff0c0b7207 */ /* 0x000fe40002800000 */
[----:B------:R-:W-:Y:S02]  /*16b0*/  SEL R10, R13, RZ, P5 ;  /* 0x000000ff0d0a7207 */ /* 0x000fe40002800000 */
[----:B------:R-:W-:Y:S01]  /*16c0*/  CS2R R12, SRZ ;  /* 0x00000000000c7805 */ /* 0x000fe2000001ff00 */
[----:B------:R-:W-:-:S02]  /*16d0*/  FFMA R7, R8, R7, R11 ;  /* 0x0000000708077223 */ /* 0x000fc4000000000b */
[----:B------:R-:W-:Y:S01]  /*16e0*/  FFMA R0, R9, R0, R10 ;  /* 0x0000000009007223 */ /* 0x000fe2000000000a */
[----:B------:R-:W-:Y:S02]  /*16f0*/  CS2R R8, SRZ ;  /* 0x0000000000087805 */ /* 0x000fe4000001ff00 */
[----:B------:R-:W-:Y:S01]  /*1700*/  CS2R R10, SRZ ;  /* 0x00000000000a7805 */ /* 0x000fe2000001ff00 */
[----:B0-----:R-:W-:-:S05]  /*1710*/  IMAD.WIDE R22, R25, 0x4, R20 ;  /* 0x0000000419167825 */ /* 0x001fca00078e0214 */
[----:B------:R0:W2:Y:S01]  /*1720*/  @P4 LDG.E.EL.128 R8, desc[UR6][R22.64+-0x200] ;  /* 0xfffe000616084981 */ /* 0x0000a2000c2e1d00 */
[----:B-1----:R-:W-:Y:S01]  /*1730*/  IMAD.WIDE R42, R25, 0x4, R14 ;  /* 0x00000004192a7825 */ /* 0x002fe200078e020e */
[----:B------:R-:W-:-:S06]  /*1740*/  CS2R R14, SRZ ;  /* 0x00000000000e7805 */ /* 0x000fcc000001ff00 */
[----:B------:R-:W3:Y:S01]  /*1750*/  @P4 LDG.E.EL.128 R12, desc[UR6][R42.64+-0x200] ;  /* 0xfffe00062a0c4981 */ /* 0x000ee2000c2e1d00 */
[----:B0-----:R-:W0:Y:S02]  /*1760*/  LDC.64 R22, c[0x0][0x288] ;  /* 0x0000a200ff167b82 */ /* 0x001e240000000a00 */
[----:B0-----:R-:W-:Y:S01]  /*1770*/  IMAD.WIDE R22, R25, 0x4, R22 ;  /* 0x0000000419167825 */ /* 0x001fe200078e0216 */
[----:B--2---:R-:W-:Y:S02]  /*1780*/  SEL R21, R8, RZ, P4 ;  /* 0x000000ff08157207 */ /* 0x004fe40002000000 */
[----:B---3--:R-:W-:-:S05]  /*1790*/  SEL R12, R12, RZ, P4 ;  /* 0x000000ff0c0c7207 */ /* 0x008fca0002000000 */
[----:B------:R-:W-:Y:S02]  /*17a0*/  FFMA R24, R21, R24, R12 ;  /* 0x0000001815187223 */ /* 0x000fe4000000000c */
[----:B------:R-:W0:Y:S01]  /*17b0*/  LDC.64 R20, c[0x0][0x280] ;  /* 0x0000a000ff147b82 */ /* 0x000e220000000a00 */
[----:B------:R-:W-:Y:S02]  /*17c0*/  SEL R9, R9, RZ, P4 ;  /* 0x000000ff09097207 */ /* 0x000fe40002000000 */
[----:B------:R-:W-:Y:S02]  /*17d0*/  SEL R28, R13, RZ, P4 ;  /* 0x000000ff0d1c7207 */ /* 0x000fe40002000000 */
[----:B------:R-:W-:Y:S02]  /*17e0*/  SEL R10, R10, RZ, P4 ;  /* 0x000000ff0a0a7207 */ /* 0x000fe40002000000 */
[----:B------:R-:W-:Y:S02]  /*17f0*/  SEL R8, R11, RZ, P4 ;  /* 0x000000ff0b087207 */ /* 0x000fe40002000000 */
[----:B------:R-:W-:-:S02]  /*1800*/  SEL R33, R14, RZ, P4 ;  /* 0x000000ff0e217207 */ /* 0x000fc40002000000 */
[----:B------:R-:W-:Y:S01]  /*1810*/  SEL R15, R15, RZ, P4 ;  /* 0x000000ff0f0f7207 */ /* 0x000fe20002000000 */
[----:B------:R-:W-:Y:S01]  /*1820*/  FFMA R28, R9, R16, R28 ;  /* 0x00000010091c7223 */ /* 0x000fe2000000001c */
[----:B------:R-:W-:Y:S01]  /*1830*/  CS2R R12, SRZ ;  /* 0x00000000000c7805 */ /* 0x000fe2000001ff00 */
[----:B------:R-:W-:Y:S01]  /*1840*/  FFMA R33, R10, R17, R33 ;  /* 0x000000110a217223 */ /* 0x000fe20000000021 */
[----:B------:R-:W-:Y:S01]  /*1850*/  CS2R R10, SRZ ;  /* 0x00000000000a7805 */ /* 0x000fe2000001ff00 */
[----:B------:R-:W-:Y:S01]  /*1860*/  FFMA R37, R8, R19, R15 ;  /* 0x0000001308257223 */ /* 0x000fe2000000000f */
[----:B------:R-:W-:Y:S02]  /*1870*/  CS2R R8, SRZ ;  /* 0x0000000000087805 */ /* 0x000fe4000001ff00 */
[----:B------:R-:W-:Y:S01]  /*1880*/  CS2R R14, SRZ ;  /* 0x00000000000e7805 */ /* 0x000fe2000001ff00 */
[----:B0-----:R-:W-:-:S05]  /*1890*/  IMAD.WIDE R16, R25, 0x4, R20 ;  /* 0x0000000419107825 */ /* 0x001fca00078e0214 */
[----:B------:R-:W2:Y:S01]  /*18a0*/  @P3 LDG.E.EL.128 R12, desc[UR6][R22.64+-0x600] ;  /* 0xfffa0006160c3981 */ /* 0x000ea2000c2e1d00 */
[----:B------:R-:W0:Y:S03]  /*18b0*/  LDC.64 R20, c[0x0][0x2b8] ;  /* 0x0000ae00ff147b82 */ /* 0x000e260000000a00 */
[----:B------:R-:W3:Y:S01]  /*18c0*/  @P3 LDG.E.EL.128 R8, desc[UR6][R16.64+-0x600] ;  /* 0xfffa000610083981 */ /* 0x000ee2000c2e1d00 */
[----:B------:R-:W-:Y:S02]  /*18d0*/  ISETP.GE.AND P6, PT, R18, 0x19, PT ;  /* 0x000000191200780c */ /* 0x000fe40003fc6270 */
[----:B------:R-:W-:Y:S02]  /*18e0*/  CS2R R18, SRZ ;  /* 0x0000000000127805 */ /* 0x000fe4000001ff00 */
[----:B--2---:R-:W-:Y:S02]  /*18f0*/  SEL R42, R15, RZ, P3 ;  /* 0x000000ff0f2a7207 */ /* 0x004fe40001800000 */
[----:B---3--:R-:W-:-:S02]  /*1900*/  SEL R11, R11, RZ, P3 ;  /* 0x000000ff0b0b7207 */ /* 0x008fc40001800000 */
[----:B------:R-:W-:-:S03]  /*1910*/  SEL R16, R10, RZ, P3 ;  /* 0x000000ff0a107207 */ /* 0x000fc60001800000 */
[----:B------:R-:W-:Y:S02]  /*1920*/  FFMA R30, R11, R30, R42 ;  /* 0x0000001e0b1e7223 */ /* 0x000fe4000000002a */
[----:B------:R-:W1:Y:S01]  /*1930*/  LDC.64 R10, c[0x0][0x2c0] ;  /* 0x0000b000ff0a7b82 */ /* 0x000e620000000a00 */
[----:B------:R-:W-:Y:S02]  /*1940*/  SEL R15, R14, RZ, P3 ;  /* 0x000000ff0e0f7207 */ /* 0x000fe40001800000 */
[----:B------:R-:W-:Y:S02]  /*1950*/  SEL R9, R9, RZ, P3 ;  /* 0x000000ff09097207 */ /* 0x000fe40001800000 */
[----:B------:R-:W-:Y:S01]  /*1960*/  SEL R14, R13, RZ, P3 ;  /* 0x000000ff0d0e7207 */ /* 0x000fe20001800000 */
[----:B------:R-:W-:Y:S01]  /*1970*/  FFMA R31, R16, R31, R15 ;  /* 0x0000001f101f7223 */ /* 0x000fe2000000000f */
[----:B------:R-:W-:-:S03]  /*1980*/  CS2R R16, SRZ ;  /* 0x0000000000107805 */ /* 0x000fc6000001ff00 */
[----:B------:R-:W-:Y:S01]  /*1990*/  FFMA R32, R9, R32, R14 ;  /* 0x0000002009207223 */ /* 0x000fe2000000000e */
[----:B0-----:R-:W-:-:S05]  /*19a0*/  IMAD.WIDE R14, R3, 0x4, R20 ;  /* 0x00000004030e7825 */ /* 0x001fca00078e0214 */
[----:B------:R0:W2:Y:S01]  /*19b0*/  @!P6 LDG.E.EL.128 R16, desc[UR6][R14.64] ;  /* 0x000000060e10e981 */ /* 0x0000a2000c2e1d00 */
[----:B-1----:R-:W-:Y:S01]  /*19c0*/  IMAD.WIDE R20, R25, 0x4, R10 ;  /* 0x0000000419147825 */ /* 0x002fe200078e020a */
[----:B------:R-:W-:Y:S01]  /*19d0*/  SEL R9, R8, RZ, P3 ;  /* 0x000000ff08097207 */ /* 0x000fe20001800000 */
[----:B------:R-:W0:Y:S04]  /*19e0*/  LDC.64 R10, c[0x0][0x2a8] ;  /* 0x0000aa00ff0a7b82 */ /* 0x000e280000000a00 */
[----:B------:R-:W2:Y:S01]  /*19f0*/  LDG.E.EL.128 R20, desc[UR6][R20.64] ;  /* 0x0000000614147981 */ /* 0x000ea2000c2e1d00 */
[----:B------:R-:W-:-:S05]  /*1a00*/  SEL R12, R12, RZ, P3 ;  /* 0x000000ff0c0c7207 */ /* 0x000fca0001800000 */
[----:B------:R-:W-:Y:S02]  /*1a10*/  FFMA R26, R9, R26, R12 ;  /* 0x0000001a091a7223 */ /* 0x000fe4000000000c */
[----:B------:R-:W1:Y:S01]  /*1a20*/  LDC.64 R12, c[0x0][0x2b0] ;  /* 0x0000ac00ff0c7b82 */ /* 0x000e620000000a00 */
[----:B------:R-:W-:Y:S01]  /*1a30*/  FMUL R34, R34, R39 ;  /* 0x0000002722227220 */ /* 0x000fe20000400000 */
[----:B------:R-:W-:Y:S01]  /*1a40*/  FMUL R27, R38, R27 ;  /* 0x0000001b261b7220 */ /* 0x000fe20000400000 */
[----:B------:R-:W-:Y:S01]  /*1a50*/  CS2R R8, SRZ ;  /* 0x0000000000087805 */ /* 0x000fe2000001ff00 */
[----:B0-----:R-:W-:Y:S01]  /*1a60*/  IMAD.WIDE R14, R25, 0x4, R10 ;  /* 0x00000004190e7825 */ /* 0x001fe200078e020a */
[----:B------:R-:W-:-:S06]  /*1a70*/  CS2R R10, SRZ ;  /* 0x00000000000a7805 */ /* 0x000fcc000001ff00 */
[----:B------:R-:W3:Y:S01]  /*1a80*/  @P2 LDG.E.EL.128 R8, desc[UR6][R14.64+-0x700] ;  /* 0xfff900060e082981 */ /* 0x000ee2000c2e1d00 */
[----:B-1----:R-:W-:Y:S02]  /*1a90*/  IMAD.WIDE R38, R25, 0x4, R12 ;  /* 0x0000000419267825 */ /* 0x002fe400078e020c */
[----:B------:R-:W0:Y:S02]  /*1aa0*/  LDC.64 R12, c[0x0][0x2c8] ;  /* 0x0000b200ff0c7b82 */ /* 0x000e240000000a00 */
[----:B--2---:R-:W-:Y:S01]  /*1ab0*/  FADD R20, -R20, R16 ;  /* 0x0000001014147221 */ /* 0x004fe20000000100 */
[----:B------:R-:W-:Y:S01]  /*1ac0*/  FADD R21, -R21, R17 ;  /* 0x0000001115157221 */ /* 0x000fe20000000100 */
[----:B------:R-:W-:Y:S01]  /*1ad0*/  FADD R22, -R22, R18 ;  /* 0x0000001216167221 */ /* 0x000fe20000000100 */
[----:B------:R-:W-:Y:S01]  /*1ae0*/  FADD R23, -R23, R19 ;  /* 0x0000001317177221 */ /* 0x000fe20000000100 */
[----:B------:R-:W-:Y:S02]  /*1af0*/  CS2R R16, SRZ ;  /* 0x0000000000107805 */ /* 0x000fe4000001ff00 */
[----:B------:R-:W-:-:S06]  /*1b00*/  CS2R R18, SRZ ;  /* 0x0000000000127805 */ /* 0x000fcc000001ff00 */
[----:B------:R-:W2:Y:S01]  /*1b10*/  @P2 LDG.E.EL.128 R16, desc[UR6][R38.64+-0x700] ;  /* 0xfff9000626102981 */ /* 0x000ea2000c2e1d00 */
[----:B0-----:R-:W-:Y:S01]  /*1b20*/  IMAD.WIDE R12, R25, 0x4, R12 ;  /* 0x00000004190c7825 */ /* 0x001fe200078e020c */
[----:B---3--:R-:W-:-:S03]  /*1b30*/  SEL R15, R8, RZ, P2 ;  /* 0x000000ff080f7207 */ /* 0x008fc60001000000 */
[----:B------:R-:W-:Y:S01]  /*1b40*/  FMUL R29, R36, R29 ;  /* 0x0000001d241d7220 */ /* 0x000fe20000400000 */
[----:B------:R-:W-:Y:S01]  /*1b50*/  SEL R9, R9, RZ, P2 ;  /* 0x000000ff09097207 */ /* 0x000fe20001000000 */
[----:B------:R-:W-:Y:S01]  /*1b60*/  FMUL R35, R35, R40 ;  /* 0x0000002823237220 */ /* 0x000fe20000400000 */
[----:B--2---:R-:W-:-:S05]  /*1b70*/  SEL R16, R16, RZ, P2 ;  /* 0x000000ff10107207 */ /* 0x004fca0001000000 */
[----:B------:R-:W-:Y:S02]  /*1b80*/  FFMA R27, R15, R27, R16 ;  /* 0x0000001b0f1b7223 */ /* 0x000fe40000000010 */
[----:B------:R-:W2:Y:S01]  /*1b90*/  LDG.E.EL.128 R12, desc[UR6][R12.64] ;  /* 0x000000060c0c7981 */ /* 0x000ea2000c2e1d00 */
[----:B------:R-:W-:Y:S02]  /*1ba0*/  SEL R8, R17, RZ, P2 ;  /* 0x000000ff11087207 */ /* 0x000fe40001000000 */
[----:B------:R-:W-:Y:S01]  /*1bb0*/  SEL R18, R18, RZ, P2 ;  /* 0x000000ff12127207 */ /* 0x000fe20001000000 */
[----:B------:R-:W0:Y:S02]  /*1bc0*/  LDC.64 R16, c[0x0][0x2d0] ;  /* 0x0000b400ff107b82 */ /* 0x000e240000000a00 */
[----:B------:R-:W-:Y:S01]  /*1bd0*/  FFMA R29, R9, R29, R8 ;  /* 0x0000001d091d7223 */ /* 0x000fe20000000008 */
[----:B------:R-:W-:-:S05]  /*1be0*/  SEL R9, R10, RZ, P2 ;  /* 0x000000ff0a097207 */ /* 0x000fca0001000000 */
[----:B------:R-:W-:Y:S02]  /*1bf0*/  FFMA R35, R9, R35, R18 ;  /* 0x0000002309237223 */ /* 0x000fe40000000012 */
[----:B------:R-:W1:Y:S01]  /*1c00*/  LDC.64 R8, c[0x0][0x2d8] ;  /* 0x0000b600ff087b82 */ /* 0x000e620000000a00 */
[----:B------:R-:W-:Y:S02]  /*1c10*/  SEL R10, R11, RZ, P2 ;  /* 0x000000ff0b0a7207 */ /* 0x000fe40001000000 */
[----:B------:R-:W-:-:S05]  /*1c20*/  SEL R19, R19, RZ, P2 ;  /* 0x000000ff13137207 */ /* 0x000fca0001000000 */
[----:B------:R-:W-:Y:S01]  /*1c30*/  FFMA R34, R10, R34, R19 ;  /* 0x000000220a227223 */ /* 0x000fe20000000013 */
[----:B0-----:R-:W-:-:S04]  /*1c40*/  IMAD.WIDE R10, R25, 0x4, R16 ;  /* 0x00000004190a7825 */ /* 0x001fc800078e0210 */
[----:B-1----:R-:W-:Y:S02]  /*1c50*/  IMAD.WIDE R16, R25, 0x4, R8 ;  /* 0x0000000419107825 */ /* 0x002fe400078e0208 */
[----:B------:R-:W3:Y:S04]  /*1c60*/  LDG.E.EL.128 R8, desc[UR6][R10.64] ;  /* 0x000000060a087981 */ /* 0x000ee8000c2e1d00 */
[----:B------:R-:W3:Y:S01]  /*1c70*/  LDG.E.EL.128 R16, desc[UR6][R16.64] ;  /* 0x0000000610107981 */ /* 0x000ee2000c2e1d00 */
[----:B------:R-:W-:Y:S02]  /*1c80*/  FSETP.GEU.AND P4, PT, R27, RZ, PT ;  /* 0x000000ff1b00720b */ /* 0x000fe40003f8e000 */
[----:B------:R-:W-:Y:S02]  /*1c90*/  FSETP.GEU.AND P5, PT, R29, RZ, PT ;  /* 0x000000ff1d00720b */ /* 0x000fe40003fae000 */
[----:B------:R-:W-:-:S02]  /*1ca0*/  FSEL R27, R27, RZ, P4 ;  /* 0x000000ff1b1b7208 */ /* 0x000fc40002000000 */
[C---:B------:R-:W-:Y:S02]  /*1cb0*/  FSETP.GEU.AND P4, PT, R32.reuse, RZ, PT ;  /* 0x000000ff2000720b */ /* 0x040fe40003f8e000 */
[----:B------:R-:W-:Y:S02]  /*1cc0*/  FSEL R29, R29, RZ, P5 ;  /* 0x000000ff1d1d7208 */ /* 0x000fe40002800000 */
[----:B------:R-:W-:Y:S02]  /*1cd0*/  FSETP.GEU.AND P5, PT, R31, RZ, PT ;  /* 0x000000ff1f00720b */ /* 0x000fe40003fae000 */
[----:B------:R-:W-:Y:S02]  /*1ce0*/  FSEL R32, R32, RZ, P4 ;  /* 0x000000ff20207208 */ /* 0x000fe40002000000 */
[----:B------:R-:W-:Y:S02]  /*1cf0*/  FSETP.GEU.AND P4, PT, R35, RZ, PT ;  /* 0x000000ff2300720b */ /* 0x000fe40003f8e000 */
[----:B------:R-:W-:-:S02]  /*1d00*/  FSEL R31, R31, RZ, P5 ;  /* 0x000000ff1f1f7208 */ /* 0x000fc40002800000 */
[----:B------:R-:W-:Y:S02]  /*1d10*/  FSETP.GEU.AND P5, PT, R34, RZ, PT ;  /* 0x000000ff2200720b */ /* 0x000fe40003fae000 */
[----:B------:R-:W-:Y:S02]  /*1d20*/  FSEL R35, R35, RZ, P4 ;  /* 0x000000ff23237208 */ /* 0x000fe40002000000 */
[----:B------:R-:W-:Y:S02]  /*1d30*/  FSETP.GEU.AND P2, PT, R26, RZ, PT ;  /* 0x000000ff1a00720b */ /* 0x000fe40003f4e000 */
[----:B------:R-:W-:Y:S02]  /*1d40*/  FSETP.GEU.AND P4, PT, R30, RZ, PT ;  /* 0x000000ff1e00720b */ /* 0x000fe40003f8e000 */
[----:B------:R-:W-:Y:S02]  /*1d50*/  ISETP.GT.AND P3, PT, R25, 0x1bf, PT ;  /* 0x000001bf1900780c */ /* 0x000fe40003f64270 */
[----:B------:R-:W-:-:S02]  /*1d60*/  FSEL R34, R34, RZ, P5 ;  /* 0x000000ff22227208 */ /* 0x000fc40002800000 */
[----:B------:R-:W-:Y:S02]  /*1d70*/  FSEL R26, R26, RZ, P2 ;  /* 0x000000ff1a1a7208 */ /* 0x000fe40001000000 */
[----:B------:R-:W-:Y:S02]  /*1d80*/  FSEL R30, R30, RZ, P4 ;  /* 0x000000ff1e1e7208 */ /* 0x000fe40002000000 */
[----:B------:R-:W-:Y:S02]  /*1d90*/  ISETP.GE.AND P2, PT, R25, 0x80, PT ;  /* 0x000000801900780c */ /* 0x000fe40003f46270 */
[----:B------:R-:W-:Y:S02]  /*1da0*/  @P0 FSEL R26, R27, RZ, P3 ;  /* 0x000000ff1b1a0208 */ /* 0x000fe40001800000 */
[----:B------:R-:W-:Y:S02]  /*1db0*/  @P0 FSEL R32, R29, RZ, P3 ;  /* 0x000000ff1d200208 */ /* 0x000fe40001800000 */
[----:B------:R-:W-:-:S02]  /*1dc0*/  @P0 FSEL R31, R35, RZ, P3 ;  /* 0x000000ff231f0208 */ /* 0x000fc40001800000 */
[----:B------:R-:W-:Y:S02]  /*1dd0*/  @P0 FSEL R30, R34, RZ, P3 ;  /* 0x000000ff221e0208 */ /* 0x000fe40001800000 */
[C---:B------:R-:W-:Y:S02]  /*1de0*/  FSETP.GEU.AND P0, PT, R37.reuse, RZ, PT ;  /* 0x000000ff2500720b */ /* 0x040fe40003f0e000 */
[----:B------:R-:W-:Y:S02]  /*1df0*/  FSETP.GEU.AND P4, PT, R24, RZ, PT ;  /* 0x000000ff1800720b */ /* 0x000fe40003f8e000 */
[----:B------:R-:W-:Y:S02]  /*1e00*/  @!P1 FSEL R30, R37, RZ, P0 ;  /* 0x000000ff251e9208 */ /* 0x000fe40000000000 */
[----:B------:R-:W-:Y:S02]  /*1e10*/  FSETP.GEU.AND P0, PT, R33, RZ, PT ;  /* 0x000000ff2100720b */ /* 0x000fe40003f0e000 */
[----:B------:R-:W-:Y:S01]  /*1e20*/  FSETP.GEU.AND P3, PT, R28, RZ, PT ;  /* 0x000000ff1c00720b */ /* 0x000fe20003f6e000 */
[----:B------:R-:W0:Y:S01]  /*1e30*/  S2R R34, SR_TID.X ;  /* 0x0000000000227919 */ /* 0x000e220000002100 */
[----:B------:R-:W-:-:S02]  /*1e40*/  @!P1 FSEL R26, R24, RZ, P4 ;  /* 0x000000ff181a9208 */ /* 0x000fc40002000000 */
[----:B------:R-:W-:Y:S02]  /*1e50*/  @!P1 FSEL R31, R33, RZ, P0 ;  /* 0x000000ff211f9208 */ /* 0x000fe40000000000 */
[----:B------:R-:W-:Y:S02]  /*1e60*/  @!P1 FSEL R32, R28, RZ, P3 ;  /* 0x000000ff1c209208 */ /* 0x000fe40001800000 */
[C---:B------:R-:W-:Y:S02]  /*1e70*/  FSETP.GEU.AND P1, PT, R0.reuse, RZ, PT ;  /* 0x000000ff0000720b */ /* 0x040fe40003f2e000 */
[C---:B------:R-:W-:Y:S02]  /*1e80*/  FSETP.GEU.AND P0, PT, R7.reuse, RZ, PT ;  /* 0x000000ff0700720b */ /* 0x040fe40003f0e000 */
[----:B------:R-:W-:Y:S02]  /*1e90*/  @!P2 FSEL R32, R0, RZ, P1 ;  /* 0x000000ff0020a208 */ /* 0x000fe40000800000 */
[----:B------:R-:W-:-:S02]  /*1ea0*/  @!P2 FSEL R26, R7, RZ, P0 ;  /* 0x000000ff071aa208 */ /* 0x000fc40000000000 */
[C---:B------:R-:W-:Y:S01]  /*1eb0*/  FSETP.GEU.AND P0, PT, R6.reuse, RZ, PT ;  /* 0x000000ff0600720b */ /* 0x040fe20003f0e000 */
[----:B------:R-:W1:Y:S03]  /*1ec0*/  S2UR UR5, SR_CgaCtaId ;  /* 0x00000000000579c3 */ /* 0x000e660000008800 */
[----:B------:R-:W-:Y:S01]  /*1ed0*/  @!P2 FSEL R31, R6, RZ, P0 ;  /* 0x000000ff061fa208 */ /* 0x000fe20000000000 */
[----:B------:R-:W-:Y:S01]  /*1ee0*/  IMAD.MOV.U32 R6, RZ, RZ, 0x3e800000 ;  /* 0x3e800000ff067424 */ /* 0x000fe200078e00ff */
[----:B------:R-:W-:Y:S01]  /*1ef0*/  UMOV UR4, 0x400 ;  /* 0x0000040000047882 */ /* 0x000fe20000000000 */
[----:B0-----:R-:W-:Y:S01]  /*1f00*/  IMAD.SHL.U32 R0, R34, 0x80, RZ ;  /* 0x0000008022007824 */ /* 0x001fe200078e00ff */
[----:B------:R-:W-:-:S04]  /*1f10*/  SHF.R.U32.HI R29, RZ, 0x2, R34 ;  /* 0x00000002ff1d7819 */ /* 0x000fc80000011622 */
[----:B------:R-:W-:Y:S01]  /*1f20*/  SGXT.U32 R29, R29, 0x5 ;  /* 0x000000051d1d781a */ /* 0x000fe20000000000 */
[----:B-1----:R-:W-:Y:S01]  /*1f30*/  UPRMT UR4, UR5, 0x654, UR4 ;  /* 0x0000065405047896 */ /* 0x002fe20008000004 */
[----:B------:R-:W-:-:S04]  /*1f40*/  LOP3.LUT R0, R0, 0x180, RZ, 0xc0, !PT ;  /* 0x0000018000007812 */ /* 0x000fc800078ec0ff */
[C---:B------:R-:W-:Y:S02]  /*1f50*/  LOP3.LUT R29, R0.reuse, R29, RZ, 0xfc, !PT ;  /* 0x0000001d001d7212 */ /* 0x040fe400078efcff */
[C---:B------:R-:W-:Y:S02]  /*1f60*/  LOP3.LUT R7, R0.reuse, 0x20, RZ, 0xfc, !PT ;  /* 0x0000002000077812 */ /* 0x040fe400078efcff */
[----:B------:R-:W-:-:S04]  /*1f70*/  LOP3.LUT R33, R0, 0x60, RZ, 0xfc, !PT ;  /* 0x0000006000217812 */ /* 0x000fc800078efcff */
[----:B------:R-:W-:Y:S02]  /*1f80*/  LEA.HI R38, R33, UR4, RZ, 0x1d ;  /* 0x0000000421267c11 */ /* 0x000fe4000f8fe8ff */
[----:B------:R-:W-:Y:S01]  /*1f90*/  LOP3.LUT R5, R5, 0x1f, R34, 0xf8, !PT ;  /* 0x0000001f05057812 */ /* 0x000fe200078ef822 */
[----:B--2---:R-:W-:-:S04]  /*1fa0*/  FADD R12, R12, 9.9999997473787516356e-06 ;  /* 0x3727c5ac0c0c7421 */ /* 0x004fc80000000000 */
[----:B------:R-:W0:Y:S01]  /*1fb0*/  MUFU.SQRT R25, R12 ;  /* 0x0000000c00197308 */ /* 0x000e220000002000 */
[----:B------:R-:W-:Y:S01]  /*1fc0*/  FADD R13, R13, 9.9999997473787516356e-06 ;  /* 0x3727c5ac0d0d7421 */ /* 0x000fe20000000000 */
[----:B------:R-:W-:-:S06]  /*1fd0*/  FADD R14, R14, 9.9999997473787516356e-06 ;  /* 0x3727c5ac0e0e7421 */ /* 0x000fcc0000000000 */
[----:B------:R-:W1:Y:S01]  /*1fe0*/  MUFU.SQRT R24, R13 ;  /* 0x0000000d00187308 */ /* 0x000e620000002000 */
[----:B------:R-:W-:Y:S01]  /*1ff0*/  FADD R15, R15, 9.9999997473787516356e-06 ;  /* 0x3727c5ac0f0f7421 */ /* 0x000fe20000000000 */
[----:B------:R-:W-:Y:S01]  /*2000*/  BAR.SYNC.DEFER_BLOCKING 0x0 ;  /* 0x0000000000007b1d */ /* 0x000fe20000010000 */
[----:B0-----:R-:W-:-:S05]  /*2010*/  FSETP.GT.AND P1, PT, R25, 8.50705917302346158658e+37, PT ;  /* 0x7e8000001900780b */ /* 0x001fca0003f24000 */
[----:B------:R-:W0:Y:S01]  /*2020*/  MUFU.SQRT R27, R14 ;  /* 0x0000000e001b7308 */ /* 0x000e220000002000 */
[----:B------:R-:W-:-:S07]  /*2030*/  FSETP.GEU.AND P5, PT, R25, 1.175494350822287508e-38, PT ;  /* 0x008000001900780b */ /* 0x000fce0003fae000 */
[----:B------:R-:W2:Y:S01]  /*2040*/  MUFU.SQRT R12, R15 ;  /* 0x0000000f000c7308 */ /* 0x000ea20000002000 */
[----:B-1----:R-:W-:Y:S02]  /*2050*/  FSETP.GT.AND P4, PT, R24, 8.50705917302346158658e+37, PT ;  /* 0x7e8000001800780b */ /* 0x002fe40003f84000 */
[----:B------:R-:W-:Y:S01]  /*2060*/  FSEL R28, R6, 1, P1 ;  /* 0x3f800000061c7808 */ /* 0x000fe20000800000 */
[----:B------:R-:W-:Y:S01]  /*2070*/  @P1 FMUL R25, R25, 0.25 ;  /* 0x3e80000019191820 */ /* 0x000fe20000400000 */
[----:B0-----:R-:W-:-:S03]  /*2080*/  FSETP.GT.AND P3, PT, R27, 8.50705917302346158658e+37, PT ;  /* 0x7e8000001b00780b */ /* 0x001fc60003f64000 */
[----:B------:R-:W-:Y:S01]  /*2090*/  @!P5 FMUL R25, R25, 16777216 ;  /* 0x4b8000001919d820 */ /* 0x000fe20000400000 */
[----:B------:R-:W-:Y:S01]  /*20a0*/  @!P5 FMUL R28, R28, 16777216 ;  /* 0x4b8000001c1cd820 */ /* 0x000fe20000400000 */
[----:B------:R-:W-:Y:S02]  /*20b0*/  FSETP.GEU.AND P0, PT, R24, 1.175494350822287508e-38, PT ;  /* 0x008000001800780b */ /* 0x000fe40003f0e000 */
[C---:B------:R-:W-:Y:S02]  /*20c0*/  FSETP.GEU.AND P1, PT, R27.reuse, 1.175494350822287508e-38, PT ;  /* 0x008000001b00780b */ /* 0x040fe40003f2e000 */
[----:B--2---:R-:W-:Y:S01]  /*20d0*/  FSETP.GT.AND P5, PT, R12, 8.50705917302346158658e+37, PT ;  /* 0x7e8000000c00780b */ /* 0x004fe20003fa4000 */
[----:B------:R-:W-:Y:S01]  /*20e0*/  @P4 FMUL R24, R24, 0.25 ;  /* 0x3e80000018184820 */ /* 0x000fe20000400000 */
[----:B------:R-:W-:Y:S02]  /*20f0*/  FSEL R13, R6, 1, P4 ;  /* 0x3f800000060d7808 */ /* 0x000fe40002000000 */
[----:B------:R-:W-:Y:S01]  /*2100*/  FSETP.GEU.AND P4, PT, R12, 1.175494350822287508e-38, PT ;  /* 0x008000000c00780b */ /* 0x000fe20003f8e000 */
[----:B------:R-:W0:Y:S01]  /*2110*/  MUFU.RCP R25, R25 ;  /* 0x0000001900197308 */ /* 0x000e220000001000 */
[----:B------:R-:W-:-:S03]  /*2120*/  @P3 FMUL R27, R27, 0.25 ;  /* 0x3e8000001b1b3820 */ /* 0x000fc60000400000 */
[----:B------:R-:W-:Y:S02]  /*2130*/  @!P0 FMUL R24, R24, 16777216 ;  /* 0x4b80000018188820 */ /* 0x000fe40000400000 */
[----:B------:R-:W-:Y:S02]  /*2140*/  @!P1 FMUL R27, R27, 16777216 ;  /* 0x4b8000001b1b9820 */ /* 0x000fe40000400000 */
[----:B------:R-:W-:Y:S01]  /*2150*/  @P5 FMUL R12, R12, 0.25 ;  /* 0x3e8000000c0c5820 */ /* 0x000fe20000400000 */
[----:B------:R-:W-:Y:S01]  /*2160*/  LEA.HI R14, R0, UR4, RZ, 0x1d ;  /* 0x00000004000e7c11 */ /* 0x000fe2000f8fe8ff */
[----:B------:R-:W1:Y:S02]  /*2170*/  MUFU.RCP R24, R24 ;  /* 0x0000001800187308 */ /* 0x000e640000001000 */
[----:B------:R-:W-:Y:S01]  /*2180*/  @!P4 FMUL R12, R12, 16777216 ;  /* 0x4b8000000c0cc820 */ /* 0x000fe20000400000 */
[----:B------:R-:W-:Y:S01]  /*2190*/  LOP3.LUT R15, R0, 0x40, RZ, 0xfc, !PT ;  /* 0x00000040000f7812 */ /* 0x000fe200078efcff */
[----:B------:R-:W-:Y:S01]  /*21a0*/  IMAD R0, R29, 0x4, R14 ;  /* 0x000000041d007824 */ /* 0x000fe200078e020e */
[----:B------:R-:W-:-:S03]  /*21b0*/  LEA.HI R14, R7, UR4, RZ, 0x1d ;  /* 0x00000004070e7c11 */ /* 0x000fc6000f8fe8ff */
[----:B------:R-:W2:Y:S01]  /*21c0*/  MUFU.RCP R27, R27 ;  /* 0x0000001b001b7308 */ /* 0x000ea20000001000 */
[----:B------:R-:W-:Y:S01]  /*21d0*/  LEA.HI R36, R15, UR4, RZ, 0x1d ;  /* 0x000000040f247c11 */ /* 0x000fe2000f8fe8ff */
[----:B0-----:R-:W-:Y:S01]  /*21e0*/  FMUL R25, R25, R28 ;  /* 0x0000001c19197220 */ /* 0x001fe20000400000 */
[----:B------:R-:W-:Y:S01]  /*21f0*/  FSEL R28, R6, 1, P3 ;  /* 0x3f800000061c7808 */ /* 0x000fe20001800000 */
[----:B------:R-:W-:-:S04]  /*2200*/  IMAD R7, R29, 0x4, R14 ;  /* 0x000000041d077824 */ /* 0x000fc800078e020e */
[----:B------:R-:W0:Y:S01]  /*2210*/  MUFU.RCP R12, R12 ;  /* 0x0000000c000c7308 */ /* 0x000e220000001000 */
[C---:B------:R-:W-:Y:S02]  /*2220*/  IMAD R14, R29.reuse, 0x4, R36 ;  /* 0x000000041d0e7824 */ /* 0x040fe400078e0224 */
[----:B------:R-:W-:Y:S01]  /*2230*/  IMAD R15, R29, 0x4, R38 ;  /* 0x000000041d0f7824 */ /* 0x000fe200078e0226 */
[----:B------:R-:W-:Y:S01]  /*2240*/  FSEL R29, R6, 1, P5 ;  /* 0x3f800000061d7808 */ /* 0x000fe20002800000 */
[----:B------:R-:W-:Y:S01]  /*2250*/  @!P0 FMUL R13, R13, 16777216 ;  /* 0x4b8000000d0d8820 */ /* 0x000fe20000400000 */
[----:B------:R-:W-:-:S03]  /*2260*/  @!P1 FMUL R28, R28, 16777216 ;  /* 0x4b8000001c1c9820 */ /* 0x000fc60000400000 */
[----:B-1----:R-:W-:Y:S01]  /*2270*/  FMUL R24, R24, R13 ;  /* 0x0000000d18187220 */ /* 0x002fe20000400000 */
[----:B------:R-:W-:Y:S01]  /*2280*/  @!P4 FMUL R29, R29, 16777216 ;  /* 0x4b8000001d1dc820 */ /* 0x000fe20000400000 */
[----:B--2---:R-:W-:Y:S01]  /*2290*/  FMUL R13, R27, R28 ;  /* 0x0000001c1b0d7220 */ /* 0x004fe20000400000 */
[----:B------:R-:W-:Y:S01]  /*22a0*/  FMUL R25, R25, R20 ;  /* 0x0000001419197220 */ /* 0x000fe20000400000 */
[----:B------:R-:W-:Y:S01]  /*22b0*/  FMUL R24, R24, R21 ;  /* 0x0000001518187220 */ /* 0x000fe20000400000 */
[----:B0-----:R-:W-:Y:S01]  /*22c0*/  FMUL R28, R12, R29 ;  /* 0x0000001d0c1c7220 */ /* 0x001fe20000400000 */
[----:B------:R-:W-:Y:S01]  /*22d0*/  FMUL R13, R13, R22 ;  /* 0x000000160d0d7220 */ /* 0x000fe20000400000 */
[----:B------:R-:W-:Y:S01]  /*22e0*/  FSETP.GEU.AND P0, PT, R2, RZ, PT ;  /* 0x000000ff0200720b */ /* 0x000fe20003f0e000 */
[----:B---3--:R-:W-:Y:S01]  /*22f0*/  FFMA R25, R8, R25, R16 ;  /* 0x0000001908197223 */ /* 0x008fe20000000010 */
[----:B------:R-:W-:Y:S01]  /*2300*/  FMUL R28, R28, R23 ;  /* 0x000000171c1c7220 */ /* 0x000fe20000400000 */
[----:B------:R-:W-:Y:S01]  /*2310*/  FFMA R9, R9, R24, R17 ;  /* 0x0000001809097223 */ /* 0x000fe20000000011 */
[----:B------:R-:W-:Y:S01]  /*2320*/  FFMA R10, R10, R13, R18 ;  /* 0x0000000d0a0a7223 */ /* 0x000fe20000000012 */
[----:B------:R-:W-:Y:S01]  /*2330*/  @!P2 FSEL R30, R2, RZ, P0 ;  /* 0x000000ff021ea208 */ /* 0x000fe20000000000 */
[----:B------:R-:W-:Y:S01]  /*2340*/  FFMA R11, R11, R28, R19 ;  /* 0x0000001c0b0b7223 */ /* 0x000fe20000000013 */
[C---:B------:R-:W-:Y:S01]  /*2350*/  FSETP.GEU.AND P0, PT, R26.reuse, -R25, PT ;  /* 0x800000191a00720b */ /* 0x040fe20003f0e000 */
[----:B------:R-:W-:Y:S01]  /*2360*/  FADD R25, R26, R25 ;  /* 0x000000191a197221 */ /* 0x000fe20000000000 */
[C---:B------:R-:W-:Y:S01]  /*2370*/  FSETP.GEU.AND P1, PT, R32.reuse, -R9, PT ;  /* 0x800000092000720b */ /* 0x040fe20003f2e000 */
[----:B------:R-:W-:Y:S01]  /*2380*/  FADD R9, R32, R9 ;  /* 0x0000000920097221 */ /* 0x000fe20000000000 */
[C---:B------:R-:W-:Y:S01]  /*2390*/  FSETP.GEU.AND P2, PT, R31.reuse, -R10, PT ;  /* 0x8000000a1f00720b */ /* 0x040fe20003f4e000 */
[----:B------:R-:W-:Y:S01]  /*23a0*/  FADD R10, R31, R10 ;  /* 0x0000000a1f0a7221 */ /* 0x000fe20000000000 */
[C---:B------:R-:W-:Y:S01]  /*23b0*/  FADD R2, R30.reuse, R11 ;  /* 0x0000000b1e027221 */ /* 0x040fe20000000000 */
[----:B------:R-:W-:-:S02]  /*23c0*/  FSETP.GEU.AND P3, PT, R30, -R11, PT ;  /* 0x8000000b1e00720b */ /* 0x000fc40003f6e000 */
[----:B------:R-:W-:Y:S02]  /*23d0*/  FSEL R25, R25, RZ, P0 ;  /* 0x000000ff19197208 */ /* 0x000fe40000000000 */
[----:B------:R-:W-:Y:S02]  /*23e0*/  FSEL R16, R9, RZ, P1 ;  /* 0x000000ff09107208 */ /* 0x000fe40000800000 */
[----:B------:R-:W-:Y:S02]  /*23f0*/  FSEL R11, R10, RZ, P2 ;  /* 0x000000ff0a0b7208 */ /* 0x000fe40001000000 */
[----:B------:R-:W-:Y:S01]  /*2400*/  FSEL R2, R2, RZ, P3 ;  /* 0x000000ff02027208 */ /* 0x000fe20001800000 */
[----:B------:R-:W-:Y:S01]  /*2410*/  STS [R0], R25 ;  /* 0x0000001900007388 */ /* 0x000fe20000000800 */
[----:B------:R-:W-:Y:S01]  /*2420*/  LOP3.LUT R6, R34, 0x7f, RZ, 0xc0, !PT ;  /* 0x0000007f22067812 */ /* 0x000fe200078ec0ff */
[----:B------:R-:W0:Y:S02]  /*2430*/  LDC.64 R8, c[0x0][0x210] ;  /* 0x00008400ff087b82 */ /* 0x000e240000000a00 */
[----:B------:R1:W-:Y:S04]  /*2440*/  STS [R7+0x80], R16 ;  /* 0x0000801007007388 */ /* 0x0003e80000000800 */
[----:B------:R2:W-:Y:S01]  /*2450*/  STS [R14+0x100], R11 ;  /* 0x0001000b0e007388 */ /* 0x0005e20000000800 */
[----:B------:R-:W-:-:S03]  /*2460*/  LOP3.LUT R27, R6, 0x80, RZ, 0xfc, !PT ;  /* 0x00000080061b7812 */ /* 0x000fc600078efcff */
[----:B------:R-:W-:Y:S01]  /*2470*/  STS [R15+0x180], R2 ;  /* 0x000180020f007388 */ /* 0x000fe20000000800 */
[C---:B------:R-:W-:Y:S02]  /*2480*/  LOP3.LUT R29, R6.reuse, 0x100, RZ, 0xfc, !PT ;  /* 0x00000100061d7812 */ /* 0x040fe400078efcff */
[----:B------:R-:W-:Y:S02]  /*2490*/  LOP3.LUT R35, R6, 0x180, RZ, 0xfc, !PT ;  /* 0x0000018006237812 */ /* 0x000fe400078efcff */
[----:B------:R-:W-:Y:S02]  /*24a0*/  SHF.R.U32.HI R12, RZ, 0x3, R34 ;  /* 0x00000003ff0c7819 */ /* 0x000fe40000011622 */
[----:B------:R-:W-:Y:S02]  /*24b0*/  SHF.R.U32.HI R27, RZ, 0x3, R27 ;  /* 0x00000003ff1b7819 */ /* 0x000fe4000001161b */
[----:B------:R-:W-:Y:S02]  /*24c0*/  SHF.R.U32.HI R33, RZ, 0x3, R29 ;  /* 0x00000003ff217819 */ /* 0x000fe4000001161d */
[----:B------:R-:W-:-:S02]  /*24d0*/  SHF.R.U32.HI R35, RZ, 0x3, R35 ;  /* 0x00000003ff237819 */ /* 0x000fc40000011623 */
[----:B------:R-:W-:Y:S02]  /*24e0*/  LOP3.LUT R12, R12, 0xc, RZ, 0xc0, !PT ;  /* 0x0000000c0c0c7812 */ /* 0x000fe400078ec0ff */
[----:B------:R-:W-:Y:S02]  /*24f0*/  LOP3.LUT R29, R27, 0x1c, RZ, 0xc0, !PT ;  /* 0x0000001c1b1d7812 */ /* 0x000fe400078ec0ff */
[----:B------:R-:W-:Y:S01]  /*2500*/  LOP3.LUT R33, R33, 0x2c, RZ, 0xc0, !PT ;  /* 0x0000002c21217812 */ /* 0x000fe200078ec0ff */
[----:B------:R-:W-:Y:S01]  /*2510*/  VIADD R27, R12, UR4 ;  /* 0x000000040c1b7c36 */ /* 0x000fe20008000000 */
[----:B------:R-:W-:Y:S01]  /*2520*/  LOP3.LUT R35, R35, 0x3c, RZ, 0xc0, !PT ;  /* 0x0000003c23237812 */ /* 0x000fe200078ec0ff */
[----:B------:R-:W-:Y:S02]  /*2530*/  VIADD R29, R29, UR4 ;  /* 0x000000041d1d7c36 */ /* 0x000fe40008000000 */
[----:B------:R-:W-:Y:S02]  /*2540*/  VIADD R33, R33, UR4 ;  /* 0x0000000421217c36 */ /* 0x000fe40008000000 */
[----:B------:R-:W-:Y:S01]  /*2550*/  VIADD R35, R35, UR4 ;  /* 0x0000000423237c36 */ /* 0x000fe20008000000 */
[----:B------:R-:W-:Y:S01]  /*2560*/  SHF.R.U32.HI R10, RZ, 0x5, R34 ;  /* 0x00000005ff0a7819 */ /* 0x000fe20000011622 */
[C---:B------:R-:W-:Y:S01]  /*2570*/  IMAD R12, R6.reuse, 0x4, R27 ;  /* 0x00000004060c7824 */ /* 0x040fe200078e021b */
[----:B------:R-:W-:Y:S01]  /*2580*/  BAR.SYNC.DEFER_BLOCKING 0x0 ;  /* 0x0000000000007b1d */ /* 0x000fe20000010000 */
[----:B------:R-:W-:-:S02]  /*2590*/  IMAD R27, R6, 0x4, R29 ;  /* 0x00000004061b7824 */ /* 0x000fc400078e021d */
[C---:B------:R-:W-:Y:S02]  /*25a0*/  IMAD R29, R6.reuse, 0x4, R33 ;  /* 0x00000004061d7824 */ /* 0x040fe400078e0221 */
[----:B------:R-:W-:Y:S01]  /*25b0*/  IMAD R6, R6, 0x4, R35 ;  /* 0x0000000406067824 */ /* 0x000fe200078e0223 */
[----:B------:R-:W-:Y:S01]  /*25c0*/  FSETP.GTU.AND P1, PT, R2, RZ, PT ;  /* 0x000000ff0200720b */ /* 0x000fe20003f2c000 */
[----:B------:R-:W-:Y:S01]  /*25d0*/  ULDC.64 UR4, c[0x0][0x2e0] ;  /* 0x0000b80000047ab9 */ /* 0x000fe20000000a00 */
[----:B------:R3:W4:Y:S04]  /*25e0*/  LDS R17, [R12] ;  /* 0x000000000c117984 */ /* 0x0007280000000800 */
[----:B------:R-:W5:Y:S04]  /*25f0*/  LDS R27, [R27+0x200] ;  /* 0x000200001b1b7984 */ /* 0x000f680000000800 */
[----:B------:R-:W0:Y:S04]  /*2600*/  LDS R29, [R29+0x400] ;  /* 0x000400001d1d7984 */ /* 0x000e280000000800 */
[----:B------:R2:W4:Y:S01]  /*2610*/  LDS R19, [R6+0x600] ;  /* 0x0006000006137984 */ /* 0x0005220000000800 */
[----:B-1----:R-:W-:-:S02]  /*2620*/  SGXT.U32 R7, R10, 0x2 ;  /* 0x000000020a07781a */ /* 0x002fc40000000000 */
[----:B------:R-:W-:Y:S02]  /*2630*/  FSETP.GTU.AND P0, PT, R11, RZ, PT ;  /* 0x000000ff0b00720b */ /* 0x000fe40003f0c000 */
[----:B------:R-:W-:Y:S02]  /*2640*/  SEL R0, RZ, 0x1, P1 ;  /* 0x00000001ff007807 */ /* 0x000fe40000800000 */
[----:B------:R-:W-:Y:S02]  /*2650*/  FSETP.GTU.AND P2, PT, R16, RZ, PT ;  /* 0x000000ff1000720b */ /* 0x000fe40003f4c000 */
[----:B------:R-:W-:Y:S02]  /*2660*/  FSETP.GTU.AND P1, PT, R25, RZ, PT ;  /* 0x000000ff1900720b */ /* 0x000fe40003f2c000 */
[----:B------:R-:W-:Y:S02]  /*2670*/  LOP3.LUT R4, R4, R7, RZ, 0xfc, !PT ;  /* 0x0000000704047212 */ /* 0x000fe400078efcff */
[----:B--2---:R-:W-:-:S02]  /*2680*/  SEL R11, RZ, 0x1, P0 ;  /* 0x00000001ff0b7807 */ /* 0x004fc40000000000 */
[----:B------:R-:W-:Y:S02]  /*2690*/  SEL R7, RZ, 0x1, P2 ;  /* 0x00000001ff077807 */ /* 0x000fe40001000000 */
[----:B---3--:R-:W-:Y:S02]  /*26a0*/  SEL R12, RZ, 0x1, P1 ;  /* 0x00000001ff0c7807 */ /* 0x008fe40000800000 */
[----:B------:R-:W-:Y:S02]  /*26b0*/  ISETP.GE.AND P0, PT, R5, 0x19, PT ;  /* 0x000000190500780c */ /* 0x000fe40003f06270 */
[C---:B------:R-:W-:Y:S02]  /*26c0*/  LOP3.LUT R6, R4.reuse, 0x4, RZ, 0xfc, !PT ;  /* 0x0000000404067812 */ /* 0x040fe400078efcff */
[----:B------:R-:W-:Y:S02]  /*26d0*/  PRMT R10, R11, 0x3340, R0 ;  /* 0x000033400b0a7816 */ /* 0x000fe40000000000 */
[----:B------:R-:W-:-:S02]  /*26e0*/  LOP3.LUT R2, R4, 0x8, RZ, 0xfc, !PT ;  /* 0x0000000804027812 */ /* 0x000fc400078efcff */
[----:B------:R-:W-:Y:S02]  /*26f0*/  LOP3.LUT R0, R4, 0xc, RZ, 0xfc, !PT ;  /* 0x0000000c04007812 */ /* 0x000fe400078efcff */
[----:B------:R-:W-:Y:S01]  /*2700*/  PRMT R21, R12, 0x3340, R7 ;  /* 0x000033400c157816 */ /* 0x000fe20000000007 */
[--C-:B------:R-:W-:Y:S02]  /*2710*/  IMAD R7, R4, 0x19, R5.reuse ;  /* 0x0000001904077824 */ /* 0x100fe400078e0205 */
[--C-:B------:R-:W-:Y:S02]  /*2720*/  IMAD R11, R6, 0x19, R5.reuse ;  /* 0x00000019060b7824 */ /* 0x100fe400078e0205 */
[--C-:B------:R-:W-:Y:S02]  /*2730*/  IMAD R13, R2, 0x19, R5.reuse ;  /* 0x00000019020d7824 */ /* 0x100fe400078e0205 */
[----:B------:R-:W-:Y:S01]  /*2740*/  IMAD R15, R0, 0x19, R5 ;  /* 0x00000019000f7824 */ /* 0x000fe200078e0205 */
[----:B------:R-:W-:Y:S01]  /*2750*/  PRMT R21, R21, 0x5410, R10 ;  /* 0x0000541015157816 */ /* 0x000fe2000000000a */
[----:B0-----:R-:W-:Y:S01]  /*2760*/  IMAD.WIDE R4, R7, 0x4, R8 ;  /* 0x0000000407047825 */ /* 0x001fe200078e0208 */
[----:B------:R-:W-:-:S03]  /*2770*/  IADD3 R2, P1, R3, UR4, RZ ;  /* 0x0000000403027c10 */ /* 0x000fc6000ff3e0ff */
[--C-:B------:R-:W-:Y:S01]  /*2780*/  IMAD.WIDE R6, R11, 0x4, R8.reuse ;  /* 0x000000040b067825 */ /* 0x100fe200078e0208 */
[----:B----4-:R0:W-:Y:S03]  /*2790*/  @!P0 STG.E desc[UR6][R4.64], R17 ;  /* 0x0000001104008986 */ /* 0x0101e6000c101906 */
[--C-:B------:R-:W-:Y:S01]  /*27a0*/  IMAD.WIDE R10, R13, 0x4, R8.reuse ;  /* 0x000000040d0a7825 */ /* 0x100fe200078e0208 */
[----:B-----5:R0:W-:Y:S03]  /*27b0*/  @!P0 STG.E desc[UR6][R6.64], R27 ;  /* 0x0000001b06008986 */ /* 0x0201e6000c101906 */
[----:B------:R-:W-:Y:S01]  /*27c0*/  IMAD.WIDE R8, R15, 0x4, R8 ;  /* 0x000000040f087825 */ /* 0x000fe200078e0208 */
[----:B------:R0:W-:Y:S01]  /*27d0*/  @!P0 STG.E desc[UR6][R10.64], R29 ;  /* 0x0000001d0a008986 */ /* 0x0001e2000c101906 */
[----:B------:R-:W-:-:S03]  /*27e0*/  LEA.HI.X.SX32 R3, R3, UR5, 0x1, P1 ;  /* 0x0000000503037c11 */ /* 0x000fc600088f0eff */
[----:B------:R0:W-:Y:S02]  /*27f0*/  @!P0 STG.E desc[UR6][R8.64], R19 ;  /* 0x0000001308008986 */ /* 0x0001e4000c101906 */
[----:B0-----:R-:W-:Y:S05]  /*2800*/  @P6 EXIT ;  /* 0x000000000000694d */ /* 0x001fea0003800000 */
[----:B------:R-:W-:Y:S01]  /*2810*/  STG.E desc[UR6][R2.64], R21 ;  /* 0x0000001502007986 */ /* 0x000fe2000c101906 */
[----:B------:R-:W-:Y:S05]  /*2820*/  EXIT ;  /* 0x000000000000794d */ /* 0x000fea0003800000 */
.L_x_0:
[----:B------:R-:W-:-:S00]  /*2830*/  BRA `(.L_x_0) ;  /* 0xfffffffc00fc7947 */ /* 0x000fc0000383ffff */
[----:B------:R-:W-:-:S00]  /*2840*/  NOP ;  /* 0x0000000000007918 */ /* 0x000fc00000000000 */
        /* <DEDUP_REMOVED lines=11> */
.L_x_1:


//--------------------- .nv.global.init           --------------------------
	.section	.nv.global.init,"aw",@progbits
.nv.global.init:
	.type		_$_str,@object
	.size		_$_str,(_$_str_$_2 - _$_str)
_$_str:
        /*0000*/ 	.byte	0x5f, 0x5f, 0x43, 0x55, 0x44, 0x41, 0x5f, 0x46, 0x54, 0x5a, 0x00
	.type		_$_str_$_2,@object
	.size		_$_str_$_2,(.L_1 - _$_str_$_2)
_$_str_$_2:
        /*000b*/ 	.byte	0x5f, 0x5f, 0x43, 0x55, 0x44, 0x41, 0x5f, 0x50, 0x52, 0x45, 0x43, 0x5f, 0x53, 0x51, 0x52, 0x54
        /*001b*/ 	.byte	0x00
.L_1:


//--------------------- .nv.shared.triton_poi_fused__native_batch_norm_legit_no_training_add_cat_relu_threshold_backward_27 --------------------------
	.section	.nv.shared.triton_poi_fused__native_batch_norm_legit_no_training_add_cat_relu_threshold_backward_27,"aw",@nobits
	.sectionflags	@""
	.align	16
	.zero		1024


//--------------------- .nv.constant0.triton_poi_fused__native_batch_norm_legit_no_training_add_cat_relu_threshold_backward_27 --------------------------
	.section	.nv.constant0.triton_poi_fused__native_batch_norm_legit_no_training_add_cat_relu_threshold_backward_27,"a",@progbits
	.sectionflags	@""
	.align	4
.nv.constant0.triton_poi_fused__native_batch_norm_legit_no_training_add_cat_relu_threshold_backward_27:
	.zero		752
